//
// Generated by NVIDIA NVVM Compiler
//
// Compiler Build ID: CL-36424714
// Cuda compilation tools, release 13.0, V13.0.88
// Based on NVVM 20.0.0
//

.version 9.0
.target sm_100
.address_size 64

	// .globl	_Z28test_reduce_add_sync_defaultPPjS_
.extern .func  (.param .b32 func_retval0) vprintf
(
	.param .b64 vprintf_param_0,
	.param .b64 vprintf_param_1
)
;
.global .align 4 .b8 reduce_add_sync_shared_var_arr[128];
.global .align 1 .b8 reduce_add_sync_updated[32];
.global .align 4 .b8 reduce_min_sync_shared_var_arr[128];
.global .align 1 .b8 reduce_min_sync_updated[32];
.global .align 4 .b8 reduce_max_sync_shared_var_arr[128];
.global .align 1 .b8 reduce_max_sync_updated[32];
.global .align 4 .b8 reduce_and_sync_shared_var_arr[128];
.global .align 1 .b8 reduce_and_sync_updated[32];
.global .align 4 .b8 reduce_or_sync_shared_var_arr[128];
.global .align 1 .b8 reduce_or_sync_updated[32];
.global .align 4 .b8 reduce_xor_sync_shared_var_arr[128];
.global .align 1 .b8 reduce_xor_sync_updated[32];
.global .align 1 .b8 $str[27] = {68, 101, 102, 97, 117, 108, 116, 32, 116, 104, 114, 101, 97, 100, 32, 37, 100, 32, 102, 97, 105, 108, 101, 100, 46, 10};
.global .align 1 .b8 $str$1[26] = {67, 117, 115, 116, 111, 109, 32, 116, 104, 114, 101, 97, 100, 32, 37, 100, 32, 102, 97, 105, 108, 101, 100, 46, 10};

.visible .entry _Z28test_reduce_add_sync_defaultPPjS_(
	.param .u64 .ptr .align 1 _Z28test_reduce_add_sync_defaultPPjS__param_0,
	.param .u64 .ptr .align 1 _Z28test_reduce_add_sync_defaultPPjS__param_1
)
{
	.local .align 8 .b8 	__local_depot0[8];
	.reg .b64 	%SP;
	.reg .b64 	%SPL;
	.reg .pred 	%p<2>;
	.reg .b32 	%r<8>;
	.reg .b64 	%rd<12>;

	mov.u64 	%SPL, __local_depot0;
	cvta.local.u64 	%SP, %SPL;
	ld.param.u64 	%rd1, [_Z28test_reduce_add_sync_defaultPPjS__param_0];
	ld.param.u64 	%rd2, [_Z28test_reduce_add_sync_defaultPPjS__param_1];
	cvta.to.global.u64 	%rd3, %rd2;
	cvta.to.global.u64 	%rd4, %rd1;
	mov.u32 	%r1, %tid.x;
	ld.global.u64 	%rd5, [%rd4];
	mul.wide.u32 	%rd6, %r1, 4;
	add.s64 	%rd7, %rd5, %rd6;
	ld.u32 	%r2, [%rd7];
	mov.b32 	%r3, -1;
	redux.sync.add.u32 %r4, %r2, %r3;
	ld.global.u32 	%r5, [%rd3];
	setp.eq.s32 	%p1, %r4, %r5;
	@%p1 bra 	$L__BB0_2;
	add.u64 	%rd8, %SP, 0;
	add.u64 	%rd9, %SPL, 0;
	st.local.u32 	[%rd9], %r1;
	mov.u64 	%rd10, $str;
	cvta.global.u64 	%rd11, %rd10;
	{ // callseq 0, 0
	.param .b64 param0;
	st.param.b64 	[param0], %rd11;
	.param .b64 param1;
	st.param.b64 	[param1], %rd8;
	.param .b32 retval0;
	call.uni (retval0), 
	vprintf, 
	(
	param0, 
	param1
	);
	ld.param.b32 	%r6, [retval0];
	} // callseq 0
$L__BB0_2:
	ret;

}
	// .globl	_Z27test_reduce_add_sync_customPPjS_
.visible .entry _Z27test_reduce_add_sync_customPPjS_(
	.param .u64 .ptr .align 1 _Z27test_reduce_add_sync_customPPjS__param_0,
	.param .u64 .ptr .align 1 _Z27test_reduce_add_sync_customPPjS__param_1
)
{
	.local .align 8 .b8 	__local_depot1[8];
	.reg .b64 	%SP;
	.reg .b64 	%SPL;
	.reg .pred 	%p<34>;
	.reg .b16 	%rs<66>;
	.reg .b32 	%r<134>;
	.reg .b64 	%rd<17>;

	mov.u64 	%SPL, __local_depot1;
	cvta.local.u64 	%SP, %SPL;
	ld.param.u64 	%rd2, [_Z27test_reduce_add_sync_customPPjS__param_0];
	ld.param.u64 	%rd1, [_Z27test_reduce_add_sync_customPPjS__param_1];
	cvta.to.global.u64 	%rd3, %rd2;
	mov.u32 	%r1, %tid.x;
	ld.global.u64 	%rd4, [%rd3];
	cvt.u64.u32 	%rd5, %r1;
	mul.wide.u32 	%rd6, %r1, 4;
	add.s64 	%rd7, %rd4, %rd6;
	ld.u32 	%r67, [%rd7];
	mov.u64 	%rd8, reduce_add_sync_shared_var_arr;
	add.s64 	%rd9, %rd8, %rd6;
	st.global.u32 	[%rd9], %r67;
	mov.u64 	%rd10, reduce_add_sync_updated;
	add.s64 	%rd11, %rd10, %rd5;
	mov.b16 	%rs1, 1;
	st.global.u8 	[%rd11], %rs1;
	bar.sync 	0;
	ld.global.u8 	%rs2, [reduce_add_sync_updated];
	setp.eq.s16 	%p1, %rs2, 0;
	mov.b32 	%r103, 0;
	@%p1 bra 	$L__BB1_2;
	ld.global.u32 	%r103, [reduce_add_sync_shared_var_arr];
	mov.b16 	%rs3, 0;
	st.global.u8 	[reduce_add_sync_updated], %rs3;
$L__BB1_2:
	ld.global.u8 	%rs4, [reduce_add_sync_updated+1];
	setp.eq.s16 	%p2, %rs4, 0;
	@%p2 bra 	$L__BB1_4;
	ld.global.u32 	%r68, [reduce_add_sync_shared_var_arr+4];
	add.s32 	%r103, %r68, %r103;
	mov.b16 	%rs5, 0;
	st.global.u8 	[reduce_add_sync_updated+1], %rs5;
$L__BB1_4:
	ld.global.u8 	%rs6, [reduce_add_sync_updated+2];
	setp.eq.s16 	%p3, %rs6, 0;
	@%p3 bra 	$L__BB1_6;
	ld.global.u32 	%r69, [reduce_add_sync_shared_var_arr+8];
	add.s32 	%r103, %r69, %r103;
	mov.b16 	%rs7, 0;
	st.global.u8 	[reduce_add_sync_updated+2], %rs7;
$L__BB1_6:
	ld.global.u8 	%rs8, [reduce_add_sync_updated+3];
	setp.eq.s16 	%p4, %rs8, 0;
	@%p4 bra 	$L__BB1_8;
	ld.global.u32 	%r70, [reduce_add_sync_shared_var_arr+12];
	add.s32 	%r103, %r70, %r103;
	mov.b16 	%rs9, 0;
	st.global.u8 	[reduce_add_sync_updated+3], %rs9;
$L__BB1_8:
	ld.global.u8 	%rs10, [reduce_add_sync_updated+4];
	setp.eq.s16 	%p5, %rs10, 0;
	@%p5 bra 	$L__BB1_10;
	ld.global.u32 	%r71, [reduce_add_sync_shared_var_arr+16];
	add.s32 	%r103, %r71, %r103;
	mov.b16 	%rs11, 0;
	st.global.u8 	[reduce_add_sync_updated+4], %rs11;
$L__BB1_10:
	ld.global.u8 	%rs12, [reduce_add_sync_updated+5];
	setp.eq.s16 	%p6, %rs12, 0;
	@%p6 bra 	$L__BB1_12;
	ld.global.u32 	%r72, [reduce_add_sync_shared_var_arr+20];
	add.s32 	%r103, %r72, %r103;
	mov.b16 	%rs13, 0;
	st.global.u8 	[reduce_add_sync_updated+5], %rs13;
$L__BB1_12:
	ld.global.u8 	%rs14, [reduce_add_sync_updated+6];
	setp.eq.s16 	%p7, %rs14, 0;
	@%p7 bra 	$L__BB1_14;
	ld.global.u32 	%r73, [reduce_add_sync_shared_var_arr+24];
	add.s32 	%r103, %r73, %r103;
	mov.b16 	%rs15, 0;
	st.global.u8 	[reduce_add_sync_updated+6], %rs15;
$L__BB1_14:
	ld.global.u8 	%rs16, [reduce_add_sync_updated+7];
	setp.eq.s16 	%p8, %rs16, 0;
	@%p8 bra 	$L__BB1_16;
	ld.global.u32 	%r74, [reduce_add_sync_shared_var_arr+28];
	add.s32 	%r103, %r74, %r103;
	mov.b16 	%rs17, 0;
	st.global.u8 	[reduce_add_sync_updated+7], %rs17;
$L__BB1_16:
	ld.global.u8 	%rs18, [reduce_add_sync_updated+8];
	setp.eq.s16 	%p9, %rs18, 0;
	@%p9 bra 	$L__BB1_18;
	ld.global.u32 	%r75, [reduce_add_sync_shared_var_arr+32];
	add.s32 	%r103, %r75, %r103;
	mov.b16 	%rs19, 0;
	st.global.u8 	[reduce_add_sync_updated+8], %rs19;
$L__BB1_18:
	ld.global.u8 	%rs20, [reduce_add_sync_updated+9];
	setp.eq.s16 	%p10, %rs20, 0;
	@%p10 bra 	$L__BB1_20;
	ld.global.u32 	%r76, [reduce_add_sync_shared_var_arr+36];
	add.s32 	%r103, %r76, %r103;
	mov.b16 	%rs21, 0;
	st.global.u8 	[reduce_add_sync_updated+9], %rs21;
$L__BB1_20:
	ld.global.u8 	%rs22, [reduce_add_sync_updated+10];
	setp.eq.s16 	%p11, %rs22, 0;
	@%p11 bra 	$L__BB1_22;
	ld.global.u32 	%r77, [reduce_add_sync_shared_var_arr+40];
	add.s32 	%r103, %r77, %r103;
	mov.b16 	%rs23, 0;
	st.global.u8 	[reduce_add_sync_updated+10], %rs23;
$L__BB1_22:
	ld.global.u8 	%rs24, [reduce_add_sync_updated+11];
	setp.eq.s16 	%p12, %rs24, 0;
	@%p12 bra 	$L__BB1_24;
	ld.global.u32 	%r78, [reduce_add_sync_shared_var_arr+44];
	add.s32 	%r103, %r78, %r103;
	mov.b16 	%rs25, 0;
	st.global.u8 	[reduce_add_sync_updated+11], %rs25;
$L__BB1_24:
	ld.global.u8 	%rs26, [reduce_add_sync_updated+12];
	setp.eq.s16 	%p13, %rs26, 0;
	@%p13 bra 	$L__BB1_26;
	ld.global.u32 	%r79, [reduce_add_sync_shared_var_arr+48];
	add.s32 	%r103, %r79, %r103;
	mov.b16 	%rs27, 0;
	st.global.u8 	[reduce_add_sync_updated+12], %rs27;
$L__BB1_26:
	ld.global.u8 	%rs28, [reduce_add_sync_updated+13];
	setp.eq.s16 	%p14, %rs28, 0;
	@%p14 bra 	$L__BB1_28;
	ld.global.u32 	%r80, [reduce_add_sync_shared_var_arr+52];
	add.s32 	%r103, %r80, %r103;
	mov.b16 	%rs29, 0;
	st.global.u8 	[reduce_add_sync_updated+13], %rs29;
$L__BB1_28:
	ld.global.u8 	%rs30, [reduce_add_sync_updated+14];
	setp.eq.s16 	%p15, %rs30, 0;
	@%p15 bra 	$L__BB1_30;
	ld.global.u32 	%r81, [reduce_add_sync_shared_var_arr+56];
	add.s32 	%r103, %r81, %r103;
	mov.b16 	%rs31, 0;
	st.global.u8 	[reduce_add_sync_updated+14], %rs31;
$L__BB1_30:
	ld.global.u8 	%rs32, [reduce_add_sync_updated+15];
	setp.eq.s16 	%p16, %rs32, 0;
	@%p16 bra 	$L__BB1_32;
	ld.global.u32 	%r82, [reduce_add_sync_shared_var_arr+60];
	add.s32 	%r103, %r82, %r103;
	mov.b16 	%rs33, 0;
	st.global.u8 	[reduce_add_sync_updated+15], %rs33;
$L__BB1_32:
	ld.global.u8 	%rs34, [reduce_add_sync_updated+16];
	setp.eq.s16 	%p17, %rs34, 0;
	@%p17 bra 	$L__BB1_34;
	ld.global.u32 	%r83, [reduce_add_sync_shared_var_arr+64];
	add.s32 	%r103, %r83, %r103;
	mov.b16 	%rs35, 0;
	st.global.u8 	[reduce_add_sync_updated+16], %rs35;
$L__BB1_34:
	ld.global.u8 	%rs36, [reduce_add_sync_updated+17];
	setp.eq.s16 	%p18, %rs36, 0;
	@%p18 bra 	$L__BB1_36;
	ld.global.u32 	%r84, [reduce_add_sync_shared_var_arr+68];
	add.s32 	%r103, %r84, %r103;
	mov.b16 	%rs37, 0;
	st.global.u8 	[reduce_add_sync_updated+17], %rs37;
$L__BB1_36:
	ld.global.u8 	%rs38, [reduce_add_sync_updated+18];
	setp.eq.s16 	%p19, %rs38, 0;
	@%p19 bra 	$L__BB1_38;
	ld.global.u32 	%r85, [reduce_add_sync_shared_var_arr+72];
	add.s32 	%r103, %r85, %r103;
	mov.b16 	%rs39, 0;
	st.global.u8 	[reduce_add_sync_updated+18], %rs39;
$L__BB1_38:
	ld.global.u8 	%rs40, [reduce_add_sync_updated+19];
	setp.eq.s16 	%p20, %rs40, 0;
	@%p20 bra 	$L__BB1_40;
	ld.global.u32 	%r86, [reduce_add_sync_shared_var_arr+76];
	add.s32 	%r103, %r86, %r103;
	mov.b16 	%rs41, 0;
	st.global.u8 	[reduce_add_sync_updated+19], %rs41;
$L__BB1_40:
	ld.global.u8 	%rs42, [reduce_add_sync_updated+20];
	setp.eq.s16 	%p21, %rs42, 0;
	@%p21 bra 	$L__BB1_42;
	ld.global.u32 	%r87, [reduce_add_sync_shared_var_arr+80];
	add.s32 	%r103, %r87, %r103;
	mov.b16 	%rs43, 0;
	st.global.u8 	[reduce_add_sync_updated+20], %rs43;
$L__BB1_42:
	ld.global.u8 	%rs44, [reduce_add_sync_updated+21];
	setp.eq.s16 	%p22, %rs44, 0;
	@%p22 bra 	$L__BB1_44;
	ld.global.u32 	%r88, [reduce_add_sync_shared_var_arr+84];
	add.s32 	%r103, %r88, %r103;
	mov.b16 	%rs45, 0;
	st.global.u8 	[reduce_add_sync_updated+21], %rs45;
$L__BB1_44:
	ld.global.u8 	%rs46, [reduce_add_sync_updated+22];
	setp.eq.s16 	%p23, %rs46, 0;
	@%p23 bra 	$L__BB1_46;
	ld.global.u32 	%r89, [reduce_add_sync_shared_var_arr+88];
	add.s32 	%r103, %r89, %r103;
	mov.b16 	%rs47, 0;
	st.global.u8 	[reduce_add_sync_updated+22], %rs47;
$L__BB1_46:
	ld.global.u8 	%rs48, [reduce_add_sync_updated+23];
	setp.eq.s16 	%p24, %rs48, 0;
	@%p24 bra 	$L__BB1_48;
	ld.global.u32 	%r90, [reduce_add_sync_shared_var_arr+92];
	add.s32 	%r103, %r90, %r103;
	mov.b16 	%rs49, 0;
	st.global.u8 	[reduce_add_sync_updated+23], %rs49;
$L__BB1_48:
	ld.global.u8 	%rs50, [reduce_add_sync_updated+24];
	setp.eq.s16 	%p25, %rs50, 0;
	@%p25 bra 	$L__BB1_50;
	ld.global.u32 	%r91, [reduce_add_sync_shared_var_arr+96];
	add.s32 	%r103, %r91, %r103;
	mov.b16 	%rs51, 0;
	st.global.u8 	[reduce_add_sync_updated+24], %rs51;
$L__BB1_50:
	ld.global.u8 	%rs52, [reduce_add_sync_updated+25];
	setp.eq.s16 	%p26, %rs52, 0;
	@%p26 bra 	$L__BB1_52;
	ld.global.u32 	%r92, [reduce_add_sync_shared_var_arr+100];
	add.s32 	%r103, %r92, %r103;
	mov.b16 	%rs53, 0;
	st.global.u8 	[reduce_add_sync_updated+25], %rs53;
$L__BB1_52:
	ld.global.u8 	%rs54, [reduce_add_sync_updated+26];
	setp.eq.s16 	%p27, %rs54, 0;
	@%p27 bra 	$L__BB1_54;
	ld.global.u32 	%r93, [reduce_add_sync_shared_var_arr+104];
	add.s32 	%r103, %r93, %r103;
	mov.b16 	%rs55, 0;
	st.global.u8 	[reduce_add_sync_updated+26], %rs55;
$L__BB1_54:
	ld.global.u8 	%rs56, [reduce_add_sync_updated+27];
	setp.eq.s16 	%p28, %rs56, 0;
	@%p28 bra 	$L__BB1_56;
	ld.global.u32 	%r94, [reduce_add_sync_shared_var_arr+108];
	add.s32 	%r103, %r94, %r103;
	mov.b16 	%rs57, 0;
	st.global.u8 	[reduce_add_sync_updated+27], %rs57;
$L__BB1_56:
	ld.global.u8 	%rs58, [reduce_add_sync_updated+28];
	setp.eq.s16 	%p29, %rs58, 0;
	@%p29 bra 	$L__BB1_58;
	ld.global.u32 	%r95, [reduce_add_sync_shared_var_arr+112];
	add.s32 	%r103, %r95, %r103;
	mov.b16 	%rs59, 0;
	st.global.u8 	[reduce_add_sync_updated+28], %rs59;
$L__BB1_58:
	ld.global.u8 	%rs60, [reduce_add_sync_updated+29];
	setp.eq.s16 	%p30, %rs60, 0;
	@%p30 bra 	$L__BB1_60;
	ld.global.u32 	%r96, [reduce_add_sync_shared_var_arr+116];
	add.s32 	%r103, %r96, %r103;
	mov.b16 	%rs61, 0;
	st.global.u8 	[reduce_add_sync_updated+29], %rs61;
$L__BB1_60:
	ld.global.u8 	%rs62, [reduce_add_sync_updated+30];
	setp.eq.s16 	%p31, %rs62, 0;
	@%p31 bra 	$L__BB1_62;
	ld.global.u32 	%r97, [reduce_add_sync_shared_var_arr+120];
	add.s32 	%r103, %r97, %r103;
	mov.b16 	%rs63, 0;
	st.global.u8 	[reduce_add_sync_updated+30], %rs63;
$L__BB1_62:
	ld.global.u8 	%rs64, [reduce_add_sync_updated+31];
	setp.eq.s16 	%p32, %rs64, 0;
	@%p32 bra 	$L__BB1_64;
	ld.global.u32 	%r98, [reduce_add_sync_shared_var_arr+124];
	add.s32 	%r103, %r98, %r103;
	mov.b16 	%rs65, 0;
	st.global.u8 	[reduce_add_sync_updated+31], %rs65;
$L__BB1_64:
	cvta.to.global.u64 	%rd12, %rd1;
	ld.global.u32 	%r99, [%rd12];
	setp.eq.s32 	%p33, %r103, %r99;
	@%p33 bra 	$L__BB1_66;
	add.u64 	%rd13, %SP, 0;
	add.u64 	%rd14, %SPL, 0;
	st.local.u32 	[%rd14], %r1;
	mov.u64 	%rd15, $str$1;
	cvta.global.u64 	%rd16, %rd15;
	{ // callseq 1, 0
	.param .b64 param0;
	st.param.b64 	[param0], %rd16;
	.param .b64 param1;
	st.param.b64 	[param1], %rd13;
	.param .b32 retval0;
	call.uni (retval0), 
	vprintf, 
	(
	param0, 
	param1
	);
	ld.param.b32 	%r100, [retval0];
	} // callseq 1
$L__BB1_66:
	ret;

}
	// .globl	_Z28test_reduce_min_sync_defaultPPjS_
.visible .entry _Z28test_reduce_min_sync_defaultPPjS_(
	.param .u64 .ptr .align 1 _Z28test_reduce_min_sync_defaultPPjS__param_0,
	.param .u64 .ptr .align 1 _Z28test_reduce_min_sync_defaultPPjS__param_1
)
{
	.local .align 8 .b8 	__local_depot2[8];
	.reg .b64 	%SP;
	.reg .b64 	%SPL;
	.reg .pred 	%p<2>;
	.reg .b32 	%r<8>;
	.reg .b64 	%rd<12>;

	mov.u64 	%SPL, __local_depot2;
	cvta.local.u64 	%SP, %SPL;
	ld.param.u64 	%rd1, [_Z28test_reduce_min_sync_defaultPPjS__param_0];
	ld.param.u64 	%rd2, [_Z28test_reduce_min_sync_defaultPPjS__param_1];
	cvta.to.global.u64 	%rd3, %rd2;
	cvta.to.global.u64 	%rd4, %rd1;
	mov.u32 	%r1, %tid.x;
	ld.global.u64 	%rd5, [%rd4];
	mul.wide.u32 	%rd6, %r1, 4;
	add.s64 	%rd7, %rd5, %rd6;
	ld.u32 	%r2, [%rd7];
	mov.b32 	%r3, -1;
	redux.sync.min.u32 %r4, %r2, %r3;
	ld.global.u32 	%r5, [%rd3];
	setp.eq.s32 	%p1, %r4, %r5;
	@%p1 bra 	$L__BB2_2;
	add.u64 	%rd8, %SP, 0;
	add.u64 	%rd9, %SPL, 0;
	st.local.u32 	[%rd9], %r1;
	mov.u64 	%rd10, $str;
	cvta.global.u64 	%rd11, %rd10;
	{ // callseq 2, 0
	.param .b64 param0;
	st.param.b64 	[param0], %rd11;
	.param .b64 param1;
	st.param.b64 	[param1], %rd8;
	.param .b32 retval0;
	call.uni (retval0), 
	vprintf, 
	(
	param0, 
	param1
	);
	ld.param.b32 	%r6, [retval0];
	} // callseq 2
$L__BB2_2:
	ret;

}
	// .globl	_Z27test_reduce_min_sync_customPPjS_
.visible .entry _Z27test_reduce_min_sync_customPPjS_(
	.param .u64 .ptr .align 1 _Z27test_reduce_min_sync_customPPjS__param_0,
	.param .u64 .ptr .align 1 _Z27test_reduce_min_sync_customPPjS__param_1
)
{
	.local .align 8 .b8 	__local_depot3[8];
	.reg .b64 	%SP;
	.reg .b64 	%SPL;
	.reg .pred 	%p<2>;
	.reg .b16 	%rs<2>;
	.reg .b32 	%r<6>;
	.reg .b64 	%rd<17>;

	mov.u64 	%SPL, __local_depot3;
	cvta.local.u64 	%SP, %SPL;
	ld.param.u64 	%rd1, [_Z27test_reduce_min_sync_customPPjS__param_0];
	ld.param.u64 	%rd2, [_Z27test_reduce_min_sync_customPPjS__param_1];
	cvta.to.global.u64 	%rd3, %rd2;
	cvta.to.global.u64 	%rd4, %rd1;
	mov.u32 	%r1, %tid.x;
	ld.global.u64 	%rd5, [%rd4];
	cvt.u64.u32 	%rd6, %r1;
	mul.wide.u32 	%rd7, %r1, 4;
	add.s64 	%rd8, %rd5, %rd7;
	ld.u32 	%r2, [%rd8];
	mov.u64 	%rd9, reduce_min_sync_shared_var_arr;
	add.s64 	%rd10, %rd9, %rd7;
	st.global.u32 	[%rd10], %r2;
	mov.u64 	%rd11, reduce_min_sync_updated;
	add.s64 	%rd12, %rd11, %rd6;
	mov.b16 	%rs1, 1;
	st.global.u8 	[%rd12], %rs1;
	bar.sync 	0;
	ld.global.u32 	%r3, [%rd3];
	setp.eq.s32 	%p1, %r3, 0;
	@%p1 bra 	$L__BB3_2;
	add.u64 	%rd13, %SP, 0;
	add.u64 	%rd14, %SPL, 0;
	st.local.u32 	[%rd14], %r1;
	mov.u64 	%rd15, $str$1;
	cvta.global.u64 	%rd16, %rd15;
	{ // callseq 3, 0
	.param .b64 param0;
	st.param.b64 	[param0], %rd16;
	.param .b64 param1;
	st.param.b64 	[param1], %rd13;
	.param .b32 retval0;
	call.uni (retval0), 
	vprintf, 
	(
	param0, 
	param1
	);
	ld.param.b32 	%r4, [retval0];
	} // callseq 3
$L__BB3_2:
	ret;

}
	// .globl	_Z28test_reduce_max_sync_defaultPPjS_
.visible .entry _Z28test_reduce_max_sync_defaultPPjS_(
	.param .u64 .ptr .align 1 _Z28test_reduce_max_sync_defaultPPjS__param_0,
	.param .u64 .ptr .align 1 _Z28test_reduce_max_sync_defaultPPjS__param_1
)
{
	.local .align 8 .b8 	__local_depot4[8];
	.reg .b64 	%SP;
	.reg .b64 	%SPL;
	.reg .pred 	%p<2>;
	.reg .b32 	%r<8>;
	.reg .b64 	%rd<12>;

	mov.u64 	%SPL, __local_depot4;
	cvta.local.u64 	%SP, %SPL;
	ld.param.u64 	%rd1, [_Z28test_reduce_max_sync_defaultPPjS__param_0];
	ld.param.u64 	%rd2, [_Z28test_reduce_max_sync_defaultPPjS__param_1];
	cvta.to.global.u64 	%rd3, %rd2;
	cvta.to.global.u64 	%rd4, %rd1;
	mov.u32 	%r1, %tid.x;
	ld.global.u64 	%rd5, [%rd4];
	mul.wide.u32 	%rd6, %r1, 4;
	add.s64 	%rd7, %rd5, %rd6;
	ld.u32 	%r2, [%rd7];
	mov.b32 	%r3, -1;
	redux.sync.max.u32 %r4, %r2, %r3;
	ld.global.u32 	%r5, [%rd3];
	setp.eq.s32 	%p1, %r4, %r5;
	@%p1 bra 	$L__BB4_2;
	add.u64 	%rd8, %SP, 0;
	add.u64 	%rd9, %SPL, 0;
	st.local.u32 	[%rd9], %r1;
	mov.u64 	%rd10, $str;
	cvta.global.u64 	%rd11, %rd10;
	{ // callseq 4, 0
	.param .b64 param0;
	st.param.b64 	[param0], %rd11;
	.param .b64 param1;
	st.param.b64 	[param1], %rd8;
	.param .b32 retval0;
	call.uni (retval0), 
	vprintf, 
	(
	param0, 
	param1
	);
	ld.param.b32 	%r6, [retval0];
	} // callseq 4
$L__BB4_2:
	ret;

}
	// .globl	_Z27test_reduce_max_sync_customPPjS_
.visible .entry _Z27test_reduce_max_sync_customPPjS_(
	.param .u64 .ptr .align 1 _Z27test_reduce_max_sync_customPPjS__param_0,
	.param .u64 .ptr .align 1 _Z27test_reduce_max_sync_customPPjS__param_1
)
{
	.local .align 8 .b8 	__local_depot5[8];
	.reg .b64 	%SP;
	.reg .b64 	%SPL;
	.reg .pred 	%p<66>;
	.reg .b16 	%rs<66>;
	.reg .b32 	%r<104>;
	.reg .b64 	%rd<17>;

	mov.u64 	%SPL, __local_depot5;
	cvta.local.u64 	%SP, %SPL;
	ld.param.u64 	%rd2, [_Z27test_reduce_max_sync_customPPjS__param_0];
	ld.param.u64 	%rd1, [_Z27test_reduce_max_sync_customPPjS__param_1];
	cvta.to.global.u64 	%rd3, %rd2;
	mov.u32 	%r1, %tid.x;
	ld.global.u64 	%rd4, [%rd3];
	cvt.u64.u32 	%rd5, %r1;
	mul.wide.u32 	%rd6, %r1, 4;
	add.s64 	%rd7, %rd4, %rd6;
	ld.u32 	%r67, [%rd7];
	mov.u64 	%rd8, reduce_max_sync_shared_var_arr;
	add.s64 	%rd9, %rd8, %rd6;
	st.global.u32 	[%rd9], %r67;
	mov.u64 	%rd10, reduce_max_sync_updated;
	add.s64 	%rd11, %rd10, %rd5;
	mov.b16 	%rs1, 1;
	st.global.u8 	[%rd11], %rs1;
	bar.sync 	0;
	ld.global.u8 	%rs2, [reduce_max_sync_updated];
	setp.eq.s16 	%p1, %rs2, 0;
	mov.b32 	%r73, 0;
	@%p1 bra 	$L__BB5_3;
	ld.global.u32 	%r2, [reduce_max_sync_shared_var_arr];
	setp.eq.s32 	%p2, %r2, 0;
	@%p2 bra 	$L__BB5_3;
	mov.b16 	%rs3, 0;
	st.global.u8 	[reduce_max_sync_updated], %rs3;
	mov.u32 	%r73, %r2;
$L__BB5_3:
	ld.global.u8 	%rs4, [reduce_max_sync_updated+1];
	setp.eq.s16 	%p3, %rs4, 0;
	@%p3 bra 	$L__BB5_6;
	ld.global.u32 	%r4, [reduce_max_sync_shared_var_arr+4];
	setp.ge.u32 	%p4, %r73, %r4;
	@%p4 bra 	$L__BB5_6;
	mov.b16 	%rs5, 0;
	st.global.u8 	[reduce_max_sync_updated+1], %rs5;
	mov.u32 	%r73, %r4;
$L__BB5_6:
	ld.global.u8 	%rs6, [reduce_max_sync_updated+2];
	setp.eq.s16 	%p5, %rs6, 0;
	@%p5 bra 	$L__BB5_9;
	ld.global.u32 	%r6, [reduce_max_sync_shared_var_arr+8];
	setp.ge.u32 	%p6, %r73, %r6;
	@%p6 bra 	$L__BB5_9;
	mov.b16 	%rs7, 0;
	st.global.u8 	[reduce_max_sync_updated+2], %rs7;
	mov.u32 	%r73, %r6;
$L__BB5_9:
	ld.global.u8 	%rs8, [reduce_max_sync_updated+3];
	setp.eq.s16 	%p7, %rs8, 0;
	@%p7 bra 	$L__BB5_12;
	ld.global.u32 	%r8, [reduce_max_sync_shared_var_arr+12];
	setp.ge.u32 	%p8, %r73, %r8;
	@%p8 bra 	$L__BB5_12;
	mov.b16 	%rs9, 0;
	st.global.u8 	[reduce_max_sync_updated+3], %rs9;
	mov.u32 	%r73, %r8;
$L__BB5_12:
	ld.global.u8 	%rs10, [reduce_max_sync_updated+4];
	setp.eq.s16 	%p9, %rs10, 0;
	@%p9 bra 	$L__BB5_15;
	ld.global.u32 	%r10, [reduce_max_sync_shared_var_arr+16];
	setp.ge.u32 	%p10, %r73, %r10;
	@%p10 bra 	$L__BB5_15;
	mov.b16 	%rs11, 0;
	st.global.u8 	[reduce_max_sync_updated+4], %rs11;
	mov.u32 	%r73, %r10;
$L__BB5_15:
	ld.global.u8 	%rs12, [reduce_max_sync_updated+5];
	setp.eq.s16 	%p11, %rs12, 0;
	@%p11 bra 	$L__BB5_18;
	ld.global.u32 	%r12, [reduce_max_sync_shared_var_arr+20];
	setp.ge.u32 	%p12, %r73, %r12;
	@%p12 bra 	$L__BB5_18;
	mov.b16 	%rs13, 0;
	st.global.u8 	[reduce_max_sync_updated+5], %rs13;
	mov.u32 	%r73, %r12;
$L__BB5_18:
	ld.global.u8 	%rs14, [reduce_max_sync_updated+6];
	setp.eq.s16 	%p13, %rs14, 0;
	@%p13 bra 	$L__BB5_21;
	ld.global.u32 	%r14, [reduce_max_sync_shared_var_arr+24];
	setp.ge.u32 	%p14, %r73, %r14;
	@%p14 bra 	$L__BB5_21;
	mov.b16 	%rs15, 0;
	st.global.u8 	[reduce_max_sync_updated+6], %rs15;
	mov.u32 	%r73, %r14;
$L__BB5_21:
	ld.global.u8 	%rs16, [reduce_max_sync_updated+7];
	setp.eq.s16 	%p15, %rs16, 0;
	@%p15 bra 	$L__BB5_24;
	ld.global.u32 	%r16, [reduce_max_sync_shared_var_arr+28];
	setp.ge.u32 	%p16, %r73, %r16;
	@%p16 bra 	$L__BB5_24;
	mov.b16 	%rs17, 0;
	st.global.u8 	[reduce_max_sync_updated+7], %rs17;
	mov.u32 	%r73, %r16;
$L__BB5_24:
	ld.global.u8 	%rs18, [reduce_max_sync_updated+8];
	setp.eq.s16 	%p17, %rs18, 0;
	@%p17 bra 	$L__BB5_27;
	ld.global.u32 	%r18, [reduce_max_sync_shared_var_arr+32];
	setp.ge.u32 	%p18, %r73, %r18;
	@%p18 bra 	$L__BB5_27;
	mov.b16 	%rs19, 0;
	st.global.u8 	[reduce_max_sync_updated+8], %rs19;
	mov.u32 	%r73, %r18;
$L__BB5_27:
	ld.global.u8 	%rs20, [reduce_max_sync_updated+9];
	setp.eq.s16 	%p19, %rs20, 0;
	@%p19 bra 	$L__BB5_30;
	ld.global.u32 	%r20, [reduce_max_sync_shared_var_arr+36];
	setp.ge.u32 	%p20, %r73, %r20;
	@%p20 bra 	$L__BB5_30;
	mov.b16 	%rs21, 0;
	st.global.u8 	[reduce_max_sync_updated+9], %rs21;
	mov.u32 	%r73, %r20;
$L__BB5_30:
	ld.global.u8 	%rs22, [reduce_max_sync_updated+10];
	setp.eq.s16 	%p21, %rs22, 0;
	@%p21 bra 	$L__BB5_33;
	ld.global.u32 	%r22, [reduce_max_sync_shared_var_arr+40];
	setp.ge.u32 	%p22, %r73, %r22;
	@%p22 bra 	$L__BB5_33;
	mov.b16 	%rs23, 0;
	st.global.u8 	[reduce_max_sync_updated+10], %rs23;
	mov.u32 	%r73, %r22;
$L__BB5_33:
	ld.global.u8 	%rs24, [reduce_max_sync_updated+11];
	setp.eq.s16 	%p23, %rs24, 0;
	@%p23 bra 	$L__BB5_36;
	ld.global.u32 	%r24, [reduce_max_sync_shared_var_arr+44];
	setp.ge.u32 	%p24, %r73, %r24;
	@%p24 bra 	$L__BB5_36;
	mov.b16 	%rs25, 0;
	st.global.u8 	[reduce_max_sync_updated+11], %rs25;
	mov.u32 	%r73, %r24;
$L__BB5_36:
	ld.global.u8 	%rs26, [reduce_max_sync_updated+12];
	setp.eq.s16 	%p25, %rs26, 0;
	@%p25 bra 	$L__BB5_39;
	ld.global.u32 	%r26, [reduce_max_sync_shared_var_arr+48];
	setp.ge.u32 	%p26, %r73, %r26;
	@%p26 bra 	$L__BB5_39;
	mov.b16 	%rs27, 0;
	st.global.u8 	[reduce_max_sync_updated+12], %rs27;
	mov.u32 	%r73, %r26;
$L__BB5_39:
	ld.global.u8 	%rs28, [reduce_max_sync_updated+13];
	setp.eq.s16 	%p27, %rs28, 0;
	@%p27 bra 	$L__BB5_42;
	ld.global.u32 	%r28, [reduce_max_sync_shared_var_arr+52];
	setp.ge.u32 	%p28, %r73, %r28;
	@%p28 bra 	$L__BB5_42;
	mov.b16 	%rs29, 0;
	st.global.u8 	[reduce_max_sync_updated+13], %rs29;
	mov.u32 	%r73, %r28;
$L__BB5_42:
	ld.global.u8 	%rs30, [reduce_max_sync_updated+14];
	setp.eq.s16 	%p29, %rs30, 0;
	@%p29 bra 	$L__BB5_45;
	ld.global.u32 	%r30, [reduce_max_sync_shared_var_arr+56];
	setp.ge.u32 	%p30, %r73, %r30;
	@%p30 bra 	$L__BB5_45;
	mov.b16 	%rs31, 0;
	st.global.u8 	[reduce_max_sync_updated+14], %rs31;
	mov.u32 	%r73, %r30;
$L__BB5_45:
	ld.global.u8 	%rs32, [reduce_max_sync_updated+15];
	setp.eq.s16 	%p31, %rs32, 0;
	@%p31 bra 	$L__BB5_48;
	ld.global.u32 	%r32, [reduce_max_sync_shared_var_arr+60];
	setp.ge.u32 	%p32, %r73, %r32;
	@%p32 bra 	$L__BB5_48;
	mov.b16 	%rs33, 0;
	st.global.u8 	[reduce_max_sync_updated+15], %rs33;
	mov.u32 	%r73, %r32;
$L__BB5_48:
	ld.global.u8 	%rs34, [reduce_max_sync_updated+16];
	setp.eq.s16 	%p33, %rs34, 0;
	@%p33 bra 	$L__BB5_51;
	ld.global.u32 	%r34, [reduce_max_sync_shared_var_arr+64];
	setp.ge.u32 	%p34, %r73, %r34;
	@%p34 bra 	$L__BB5_51;
	mov.b16 	%rs35, 0;
	st.global.u8 	[reduce_max_sync_updated+16], %rs35;
	mov.u32 	%r73, %r34;
$L__BB5_51:
	ld.global.u8 	%rs36, [reduce_max_sync_updated+17];
	setp.eq.s16 	%p35, %rs36, 0;
	@%p35 bra 	$L__BB5_54;
	ld.global.u32 	%r36, [reduce_max_sync_shared_var_arr+68];
	setp.ge.u32 	%p36, %r73, %r36;
	@%p36 bra 	$L__BB5_54;
	mov.b16 	%rs37, 0;
	st.global.u8 	[reduce_max_sync_updated+17], %rs37;
	mov.u32 	%r73, %r36;
$L__BB5_54:
	ld.global.u8 	%rs38, [reduce_max_sync_updated+18];
	setp.eq.s16 	%p37, %rs38, 0;
	@%p37 bra 	$L__BB5_57;
	ld.global.u32 	%r38, [reduce_max_sync_shared_var_arr+72];
	setp.ge.u32 	%p38, %r73, %r38;
	@%p38 bra 	$L__BB5_57;
	mov.b16 	%rs39, 0;
	st.global.u8 	[reduce_max_sync_updated+18], %rs39;
	mov.u32 	%r73, %r38;
$L__BB5_57:
	ld.global.u8 	%rs40, [reduce_max_sync_updated+19];
	setp.eq.s16 	%p39, %rs40, 0;
	@%p39 bra 	$L__BB5_60;
	ld.global.u32 	%r40, [reduce_max_sync_shared_var_arr+76];
	setp.ge.u32 	%p40, %r73, %r40;
	@%p40 bra 	$L__BB5_60;
	mov.b16 	%rs41, 0;
	st.global.u8 	[reduce_max_sync_updated+19], %rs41;
	mov.u32 	%r73, %r40;
$L__BB5_60:
	ld.global.u8 	%rs42, [reduce_max_sync_updated+20];
	setp.eq.s16 	%p41, %rs42, 0;
	@%p41 bra 	$L__BB5_63;
	ld.global.u32 	%r42, [reduce_max_sync_shared_var_arr+80];
	setp.ge.u32 	%p42, %r73, %r42;
	@%p42 bra 	$L__BB5_63;
	mov.b16 	%rs43, 0;
	st.global.u8 	[reduce_max_sync_updated+20], %rs43;
	mov.u32 	%r73, %r42;
$L__BB5_63:
	ld.global.u8 	%rs44, [reduce_max_sync_updated+21];
	setp.eq.s16 	%p43, %rs44, 0;
	@%p43 bra 	$L__BB5_66;
	ld.global.u32 	%r44, [reduce_max_sync_shared_var_arr+84];
	setp.ge.u32 	%p44, %r73, %r44;
	@%p44 bra 	$L__BB5_66;
	mov.b16 	%rs45, 0;
	st.global.u8 	[reduce_max_sync_updated+21], %rs45;
	mov.u32 	%r73, %r44;
$L__BB5_66:
	ld.global.u8 	%rs46, [reduce_max_sync_updated+22];
	setp.eq.s16 	%p45, %rs46, 0;
	@%p45 bra 	$L__BB5_69;
	ld.global.u32 	%r46, [reduce_max_sync_shared_var_arr+88];
	setp.ge.u32 	%p46, %r73, %r46;
	@%p46 bra 	$L__BB5_69;
	mov.b16 	%rs47, 0;
	st.global.u8 	[reduce_max_sync_updated+22], %rs47;
	mov.u32 	%r73, %r46;
$L__BB5_69:
	ld.global.u8 	%rs48, [reduce_max_sync_updated+23];
	setp.eq.s16 	%p47, %rs48, 0;
	@%p47 bra 	$L__BB5_72;
	ld.global.u32 	%r48, [reduce_max_sync_shared_var_arr+92];
	setp.ge.u32 	%p48, %r73, %r48;
	@%p48 bra 	$L__BB5_72;
	mov.b16 	%rs49, 0;
	st.global.u8 	[reduce_max_sync_updated+23], %rs49;
	mov.u32 	%r73, %r48;
$L__BB5_72:
	ld.global.u8 	%rs50, [reduce_max_sync_updated+24];
	setp.eq.s16 	%p49, %rs50, 0;
	@%p49 bra 	$L__BB5_75;
	ld.global.u32 	%r50, [reduce_max_sync_shared_var_arr+96];
	setp.ge.u32 	%p50, %r73, %r50;
	@%p50 bra 	$L__BB5_75;
	mov.b16 	%rs51, 0;
	st.global.u8 	[reduce_max_sync_updated+24], %rs51;
	mov.u32 	%r73, %r50;
$L__BB5_75:
	ld.global.u8 	%rs52, [reduce_max_sync_updated+25];
	setp.eq.s16 	%p51, %rs52, 0;
	@%p51 bra 	$L__BB5_78;
	ld.global.u32 	%r52, [reduce_max_sync_shared_var_arr+100];
	setp.ge.u32 	%p52, %r73, %r52;
	@%p52 bra 	$L__BB5_78;
	mov.b16 	%rs53, 0;
	st.global.u8 	[reduce_max_sync_updated+25], %rs53;
	mov.u32 	%r73, %r52;
$L__BB5_78:
	ld.global.u8 	%rs54, [reduce_max_sync_updated+26];
	setp.eq.s16 	%p53, %rs54, 0;
	@%p53 bra 	$L__BB5_81;
	ld.global.u32 	%r54, [reduce_max_sync_shared_var_arr+104];
	setp.ge.u32 	%p54, %r73, %r54;
	@%p54 bra 	$L__BB5_81;
	mov.b16 	%rs55, 0;
	st.global.u8 	[reduce_max_sync_updated+26], %rs55;
	mov.u32 	%r73, %r54;
$L__BB5_81:
	ld.global.u8 	%rs56, [reduce_max_sync_updated+27];
	setp.eq.s16 	%p55, %rs56, 0;
	@%p55 bra 	$L__BB5_84;
	ld.global.u32 	%r56, [reduce_max_sync_shared_var_arr+108];
	setp.ge.u32 	%p56, %r73, %r56;
	@%p56 bra 	$L__BB5_84;
	mov.b16 	%rs57, 0;
	st.global.u8 	[reduce_max_sync_updated+27], %rs57;
	mov.u32 	%r73, %r56;
$L__BB5_84:
	ld.global.u8 	%rs58, [reduce_max_sync_updated+28];
	setp.eq.s16 	%p57, %rs58, 0;
	@%p57 bra 	$L__BB5_87;
	ld.global.u32 	%r58, [reduce_max_sync_shared_var_arr+112];
	setp.ge.u32 	%p58, %r73, %r58;
	@%p58 bra 	$L__BB5_87;
	mov.b16 	%rs59, 0;
	st.global.u8 	[reduce_max_sync_updated+28], %rs59;
	mov.u32 	%r73, %r58;
$L__BB5_87:
	ld.global.u8 	%rs60, [reduce_max_sync_updated+29];
	setp.eq.s16 	%p59, %rs60, 0;
	@%p59 bra 	$L__BB5_90;
	ld.global.u32 	%r60, [reduce_max_sync_shared_var_arr+116];
	setp.ge.u32 	%p60, %r73, %r60;
	@%p60 bra 	$L__BB5_90;
	mov.b16 	%rs61, 0;
	st.global.u8 	[reduce_max_sync_updated+29], %rs61;
	mov.u32 	%r73, %r60;
$L__BB5_90:
	ld.global.u8 	%rs62, [reduce_max_sync_updated+30];
	setp.eq.s16 	%p61, %rs62, 0;
	@%p61 bra 	$L__BB5_93;
	ld.global.u32 	%r62, [reduce_max_sync_shared_var_arr+120];
	setp.ge.u32 	%p62, %r73, %r62;
	@%p62 bra 	$L__BB5_93;
	mov.b16 	%rs63, 0;
	st.global.u8 	[reduce_max_sync_updated+30], %rs63;
	mov.u32 	%r73, %r62;
$L__BB5_93:
	ld.global.u8 	%rs64, [reduce_max_sync_updated+31];
	setp.eq.s16 	%p63, %rs64, 0;
	@%p63 bra 	$L__BB5_96;
	ld.global.u32 	%r64, [reduce_max_sync_shared_var_arr+124];
	setp.ge.u32 	%p64, %r73, %r64;
	@%p64 bra 	$L__BB5_96;
	mov.b16 	%rs65, 0;
	st.global.u8 	[reduce_max_sync_updated+31], %rs65;
	mov.u32 	%r73, %r64;
$L__BB5_96:
	cvta.to.global.u64 	%rd12, %rd1;
	ld.global.u32 	%r69, [%rd12];
	setp.eq.s32 	%p65, %r73, %r69;
	@%p65 bra 	$L__BB5_98;
	add.u64 	%rd13, %SP, 0;
	add.u64 	%rd14, %SPL, 0;
	st.local.u32 	[%rd14], %r1;
	mov.u64 	%rd15, $str$1;
	cvta.global.u64 	%rd16, %rd15;
	{ // callseq 5, 0
	.param .b64 param0;
	st.param.b64 	[param0], %rd16;
	.param .b64 param1;
	st.param.b64 	[param1], %rd13;
	.param .b32 retval0;
	call.uni (retval0), 
	vprintf, 
	(
	param0, 
	param1
	);
	ld.param.b32 	%r70, [retval0];
	} // callseq 5
$L__BB5_98:
	ret;

}
	// .globl	_Z28test_reduce_and_sync_defaultPPjS_
.visible .entry _Z28test_reduce_and_sync_defaultPPjS_(
	.param .u64 .ptr .align 1 _Z28test_reduce_and_sync_defaultPPjS__param_0,
	.param .u64 .ptr .align 1 _Z28test_reduce_and_sync_defaultPPjS__param_1
)
{
	.local .align 8 .b8 	__local_depot6[8];
	.reg .b64 	%SP;
	.reg .b64 	%SPL;
	.reg .pred 	%p<2>;
	.reg .b32 	%r<8>;
	.reg .b64 	%rd<12>;

	mov.u64 	%SPL, __local_depot6;
	cvta.local.u64 	%SP, %SPL;
	ld.param.u64 	%rd1, [_Z28test_reduce_and_sync_defaultPPjS__param_0];
	ld.param.u64 	%rd2, [_Z28test_reduce_and_sync_defaultPPjS__param_1];
	cvta.to.global.u64 	%rd3, %rd2;
	cvta.to.global.u64 	%rd4, %rd1;
	mov.u32 	%r1, %tid.x;
	ld.global.u64 	%rd5, [%rd4];
	mul.wide.u32 	%rd6, %r1, 4;
	add.s64 	%rd7, %rd5, %rd6;
	ld.u32 	%r2, [%rd7];
	mov.b32 	%r3, -1;
	redux.sync.and.b32 %r4, %r2, %r3;
	ld.global.u32 	%r5, [%rd3];
	setp.eq.s32 	%p1, %r4, %r5;
	@%p1 bra 	$L__BB6_2;
	add.u64 	%rd8, %SP, 0;
	add.u64 	%rd9, %SPL, 0;
	st.local.u32 	[%rd9], %r1;
	mov.u64 	%rd10, $str;
	cvta.global.u64 	%rd11, %rd10;
	{ // callseq 6, 0
	.param .b64 param0;
	st.param.b64 	[param0], %rd11;
	.param .b64 param1;
	st.param.b64 	[param1], %rd8;
	.param .b32 retval0;
	call.uni (retval0), 
	vprintf, 
	(
	param0, 
	param1
	);
	ld.param.b32 	%r6, [retval0];
	} // callseq 6
$L__BB6_2:
	ret;

}
	// .globl	_Z27test_reduce_and_sync_customPPjS_
.visible .entry _Z27test_reduce_and_sync_customPPjS_(
	.param .u64 .ptr .align 1 _Z27test_reduce_and_sync_customPPjS__param_0,
	.param .u64 .ptr .align 1 _Z27test_reduce_and_sync_customPPjS__param_1
)
{
	.local .align 8 .b8 	__local_depot7[8];
	.reg .b64 	%SP;
	.reg .b64 	%SPL;
	.reg .pred 	%p<34>;
	.reg .b16 	%rs<66>;
	.reg .b32 	%r<6>;
	.reg .b64 	%rd<17>;

	mov.u64 	%SPL, __local_depot7;
	cvta.local.u64 	%SP, %SPL;
	ld.param.u64 	%rd2, [_Z27test_reduce_and_sync_customPPjS__param_0];
	ld.param.u64 	%rd1, [_Z27test_reduce_and_sync_customPPjS__param_1];
	cvta.to.global.u64 	%rd3, %rd2;
	mov.u32 	%r1, %tid.x;
	ld.global.u64 	%rd4, [%rd3];
	cvt.u64.u32 	%rd5, %r1;
	mul.wide.u32 	%rd6, %r1, 4;
	add.s64 	%rd7, %rd4, %rd6;
	ld.u32 	%r2, [%rd7];
	mov.u64 	%rd8, reduce_and_sync_shared_var_arr;
	add.s64 	%rd9, %rd8, %rd6;
	st.global.u32 	[%rd9], %r2;
	mov.u64 	%rd10, reduce_and_sync_updated;
	add.s64 	%rd11, %rd10, %rd5;
	mov.b16 	%rs1, 1;
	st.global.u8 	[%rd11], %rs1;
	bar.sync 	0;
	ld.global.u8 	%rs2, [reduce_and_sync_updated];
	setp.eq.s16 	%p1, %rs2, 0;
	@%p1 bra 	$L__BB7_2;
	mov.b16 	%rs3, 0;
	st.global.u8 	[reduce_and_sync_updated], %rs3;
$L__BB7_2:
	ld.global.u8 	%rs4, [reduce_and_sync_updated+1];
	setp.eq.s16 	%p2, %rs4, 0;
	@%p2 bra 	$L__BB7_4;
	mov.b16 	%rs5, 0;
	st.global.u8 	[reduce_and_sync_updated+1], %rs5;
$L__BB7_4:
	ld.global.u8 	%rs6, [reduce_and_sync_updated+2];
	setp.eq.s16 	%p3, %rs6, 0;
	@%p3 bra 	$L__BB7_6;
	mov.b16 	%rs7, 0;
	st.global.u8 	[reduce_and_sync_updated+2], %rs7;
$L__BB7_6:
	ld.global.u8 	%rs8, [reduce_and_sync_updated+3];
	setp.eq.s16 	%p4, %rs8, 0;
	@%p4 bra 	$L__BB7_8;
	mov.b16 	%rs9, 0;
	st.global.u8 	[reduce_and_sync_updated+3], %rs9;
$L__BB7_8:
	ld.global.u8 	%rs10, [reduce_and_sync_updated+4];
	setp.eq.s16 	%p5, %rs10, 0;
	@%p5 bra 	$L__BB7_10;
	mov.b16 	%rs11, 0;
	st.global.u8 	[reduce_and_sync_updated+4], %rs11;
$L__BB7_10:
	ld.global.u8 	%rs12, [reduce_and_sync_updated+5];
	setp.eq.s16 	%p6, %rs12, 0;
	@%p6 bra 	$L__BB7_12;
	mov.b16 	%rs13, 0;
	st.global.u8 	[reduce_and_sync_updated+5], %rs13;
$L__BB7_12:
	ld.global.u8 	%rs14, [reduce_and_sync_updated+6];
	setp.eq.s16 	%p7, %rs14, 0;
	@%p7 bra 	$L__BB7_14;
	mov.b16 	%rs15, 0;
	st.global.u8 	[reduce_and_sync_updated+6], %rs15;
$L__BB7_14:
	ld.global.u8 	%rs16, [reduce_and_sync_updated+7];
	setp.eq.s16 	%p8, %rs16, 0;
	@%p8 bra 	$L__BB7_16;
	mov.b16 	%rs17, 0;
	st.global.u8 	[reduce_and_sync_updated+7], %rs17;
$L__BB7_16:
	ld.global.u8 	%rs18, [reduce_and_sync_updated+8];
	setp.eq.s16 	%p9, %rs18, 0;
	@%p9 bra 	$L__BB7_18;
	mov.b16 	%rs19, 0;
	st.global.u8 	[reduce_and_sync_updated+8], %rs19;
$L__BB7_18:
	ld.global.u8 	%rs20, [reduce_and_sync_updated+9];
	setp.eq.s16 	%p10, %rs20, 0;
	@%p10 bra 	$L__BB7_20;
	mov.b16 	%rs21, 0;
	st.global.u8 	[reduce_and_sync_updated+9], %rs21;
$L__BB7_20:
	ld.global.u8 	%rs22, [reduce_and_sync_updated+10];
	setp.eq.s16 	%p11, %rs22, 0;
	@%p11 bra 	$L__BB7_22;
	mov.b16 	%rs23, 0;
	st.global.u8 	[reduce_and_sync_updated+10], %rs23;
$L__BB7_22:
	ld.global.u8 	%rs24, [reduce_and_sync_updated+11];
	setp.eq.s16 	%p12, %rs24, 0;
	@%p12 bra 	$L__BB7_24;
	mov.b16 	%rs25, 0;
	st.global.u8 	[reduce_and_sync_updated+11], %rs25;
$L__BB7_24:
	ld.global.u8 	%rs26, [reduce_and_sync_updated+12];
	setp.eq.s16 	%p13, %rs26, 0;
	@%p13 bra 	$L__BB7_26;
	mov.b16 	%rs27, 0;
	st.global.u8 	[reduce_and_sync_updated+12], %rs27;
$L__BB7_26:
	ld.global.u8 	%rs28, [reduce_and_sync_updated+13];
	setp.eq.s16 	%p14, %rs28, 0;
	@%p14 bra 	$L__BB7_28;
	mov.b16 	%rs29, 0;
	st.global.u8 	[reduce_and_sync_updated+13], %rs29;
$L__BB7_28:
	ld.global.u8 	%rs30, [reduce_and_sync_updated+14];
	setp.eq.s16 	%p15, %rs30, 0;
	@%p15 bra 	$L__BB7_30;
	mov.b16 	%rs31, 0;
	st.global.u8 	[reduce_and_sync_updated+14], %rs31;
$L__BB7_30:
	ld.global.u8 	%rs32, [reduce_and_sync_updated+15];
	setp.eq.s16 	%p16, %rs32, 0;
	@%p16 bra 	$L__BB7_32;
	mov.b16 	%rs33, 0;
	st.global.u8 	[reduce_and_sync_updated+15], %rs33;
$L__BB7_32:
	ld.global.u8 	%rs34, [reduce_and_sync_updated+16];
	setp.eq.s16 	%p17, %rs34, 0;
	@%p17 bra 	$L__BB7_34;
	mov.b16 	%rs35, 0;
	st.global.u8 	[reduce_and_sync_updated+16], %rs35;
$L__BB7_34:
	ld.global.u8 	%rs36, [reduce_and_sync_updated+17];
	setp.eq.s16 	%p18, %rs36, 0;
	@%p18 bra 	$L__BB7_36;
	mov.b16 	%rs37, 0;
	st.global.u8 	[reduce_and_sync_updated+17], %rs37;
$L__BB7_36:
	ld.global.u8 	%rs38, [reduce_and_sync_updated+18];
	setp.eq.s16 	%p19, %rs38, 0;
	@%p19 bra 	$L__BB7_38;
	mov.b16 	%rs39, 0;
	st.global.u8 	[reduce_and_sync_updated+18], %rs39;
$L__BB7_38:
	ld.global.u8 	%rs40, [reduce_and_sync_updated+19];
	setp.eq.s16 	%p20, %rs40, 0;
	@%p20 bra 	$L__BB7_40;
	mov.b16 	%rs41, 0;
	st.global.u8 	[reduce_and_sync_updated+19], %rs41;
$L__BB7_40:
	ld.global.u8 	%rs42, [reduce_and_sync_updated+20];
	setp.eq.s16 	%p21, %rs42, 0;
	@%p21 bra 	$L__BB7_42;
	mov.b16 	%rs43, 0;
	st.global.u8 	[reduce_and_sync_updated+20], %rs43;
$L__BB7_42:
	ld.global.u8 	%rs44, [reduce_and_sync_updated+21];
	setp.eq.s16 	%p22, %rs44, 0;
	@%p22 bra 	$L__BB7_44;
	mov.b16 	%rs45, 0;
	st.global.u8 	[reduce_and_sync_updated+21], %rs45;
$L__BB7_44:
	ld.global.u8 	%rs46, [reduce_and_sync_updated+22];
	setp.eq.s16 	%p23, %rs46, 0;
	@%p23 bra 	$L__BB7_46;
	mov.b16 	%rs47, 0;
	st.global.u8 	[reduce_and_sync_updated+22], %rs47;
$L__BB7_46:
	ld.global.u8 	%rs48, [reduce_and_sync_updated+23];
	setp.eq.s16 	%p24, %rs48, 0;
	@%p24 bra 	$L__BB7_48;
	mov.b16 	%rs49, 0;
	st.global.u8 	[reduce_and_sync_updated+23], %rs49;
$L__BB7_48:
	ld.global.u8 	%rs50, [reduce_and_sync_updated+24];
	setp.eq.s16 	%p25, %rs50, 0;
	@%p25 bra 	$L__BB7_50;
	mov.b16 	%rs51, 0;
	st.global.u8 	[reduce_and_sync_updated+24], %rs51;
$L__BB7_50:
	ld.global.u8 	%rs52, [reduce_and_sync_updated+25];
	setp.eq.s16 	%p26, %rs52, 0;
	@%p26 bra 	$L__BB7_52;
	mov.b16 	%rs53, 0;
	st.global.u8 	[reduce_and_sync_updated+25], %rs53;
$L__BB7_52:
	ld.global.u8 	%rs54, [reduce_and_sync_updated+26];
	setp.eq.s16 	%p27, %rs54, 0;
	@%p27 bra 	$L__BB7_54;
	mov.b16 	%rs55, 0;
	st.global.u8 	[reduce_and_sync_updated+26], %rs55;
$L__BB7_54:
	ld.global.u8 	%rs56, [reduce_and_sync_updated+27];
	setp.eq.s16 	%p28, %rs56, 0;
	@%p28 bra 	$L__BB7_56;
	mov.b16 	%rs57, 0;
	st.global.u8 	[reduce_and_sync_updated+27], %rs57;
$L__BB7_56:
	ld.global.u8 	%rs58, [reduce_and_sync_updated+28];
	setp.eq.s16 	%p29, %rs58, 0;
	@%p29 bra 	$L__BB7_58;
	mov.b16 	%rs59, 0;
	st.global.u8 	[reduce_and_sync_updated+28], %rs59;
$L__BB7_58:
	ld.global.u8 	%rs60, [reduce_and_sync_updated+29];
	setp.eq.s16 	%p30, %rs60, 0;
	@%p30 bra 	$L__BB7_60;
	mov.b16 	%rs61, 0;
	st.global.u8 	[reduce_and_sync_updated+29], %rs61;
$L__BB7_60:
	ld.global.u8 	%rs62, [reduce_and_sync_updated+30];
	setp.eq.s16 	%p31, %rs62, 0;
	@%p31 bra 	$L__BB7_62;
	mov.b16 	%rs63, 0;
	st.global.u8 	[reduce_and_sync_updated+30], %rs63;
$L__BB7_62:
	ld.global.u8 	%rs64, [reduce_and_sync_updated+31];
	setp.eq.s16 	%p32, %rs64, 0;
	@%p32 bra 	$L__BB7_64;
	mov.b16 	%rs65, 0;
	st.global.u8 	[reduce_and_sync_updated+31], %rs65;
$L__BB7_64:
	cvta.to.global.u64 	%rd12, %rd1;
	ld.global.u32 	%r3, [%rd12];
	setp.eq.s32 	%p33, %r3, 0;
	@%p33 bra 	$L__BB7_66;
	add.u64 	%rd13, %SP, 0;
	add.u64 	%rd14, %SPL, 0;
	st.local.u32 	[%rd14], %r1;
	mov.u64 	%rd15, $str$1;
	cvta.global.u64 	%rd16, %rd15;
	{ // callseq 7, 0
	.param .b64 param0;
	st.param.b64 	[param0], %rd16;
	.param .b64 param1;
	st.param.b64 	[param1], %rd13;
	.param .b32 retval0;
	call.uni (retval0), 
	vprintf, 
	(
	param0, 
	param1
	);
	ld.param.b32 	%r4, [retval0];
	} // callseq 7
$L__BB7_66:
	ret;

}
	// .globl	_Z27test_reduce_or_sync_defaultPPjS_
.visible .entry _Z27test_reduce_or_sync_defaultPPjS_(
	.param .u64 .ptr .align 1 _Z27test_reduce_or_sync_defaultPPjS__param_0,
	.param .u64 .ptr .align 1 _Z27test_reduce_or_sync_defaultPPjS__param_1
)
{
	.local .align 8 .b8 	__local_depot8[8];
	.reg .b64 	%SP;
	.reg .b64 	%SPL;
	.reg .pred 	%p<2>;
	.reg .b32 	%r<8>;
	.reg .b64 	%rd<12>;

	mov.u64 	%SPL, __local_depot8;
	cvta.local.u64 	%SP, %SPL;
	ld.param.u64 	%rd1, [_Z27test_reduce_or_sync_defaultPPjS__param_0];
	ld.param.u64 	%rd2, [_Z27test_reduce_or_sync_defaultPPjS__param_1];
	cvta.to.global.u64 	%rd3, %rd2;
	cvta.to.global.u64 	%rd4, %rd1;
	mov.u32 	%r1, %tid.x;
	ld.global.u64 	%rd5, [%rd4];
	mul.wide.u32 	%rd6, %r1, 4;
	add.s64 	%rd7, %rd5, %rd6;
	ld.u32 	%r2, [%rd7];
	mov.b32 	%r3, -1;
	redux.sync.or.b32 %r4, %r2, %r3;
	ld.global.u32 	%r5, [%rd3];
	setp.eq.s32 	%p1, %r4, %r5;
	@%p1 bra 	$L__BB8_2;
	add.u64 	%rd8, %SP, 0;
	add.u64 	%rd9, %SPL, 0;
	st.local.u32 	[%rd9], %r1;
	mov.u64 	%rd10, $str;
	cvta.global.u64 	%rd11, %rd10;
	{ // callseq 8, 0
	.param .b64 param0;
	st.param.b64 	[param0], %rd11;
	.param .b64 param1;
	st.param.b64 	[param1], %rd8;
	.param .b32 retval0;
	call.uni (retval0), 
	vprintf, 
	(
	param0, 
	param1
	);
	ld.param.b32 	%r6, [retval0];
	} // callseq 8
$L__BB8_2:
	ret;

}
	// .globl	_Z26test_reduce_or_sync_customPPjS_
.visible .entry _Z26test_reduce_or_sync_customPPjS_(
	.param .u64 .ptr .align 1 _Z26test_reduce_or_sync_customPPjS__param_0,
	.param .u64 .ptr .align 1 _Z26test_reduce_or_sync_customPPjS__param_1
)
{
	.local .align 8 .b8 	__local_depot9[8];
	.reg .b64 	%SP;
	.reg .b64 	%SPL;
	.reg .pred 	%p<34>;
	.reg .b16 	%rs<66>;
	.reg .b32 	%r<134>;
	.reg .b64 	%rd<17>;

	mov.u64 	%SPL, __local_depot9;
	cvta.local.u64 	%SP, %SPL;
	ld.param.u64 	%rd2, [_Z26test_reduce_or_sync_customPPjS__param_0];
	ld.param.u64 	%rd1, [_Z26test_reduce_or_sync_customPPjS__param_1];
	cvta.to.global.u64 	%rd3, %rd2;
	mov.u32 	%r1, %tid.x;
	ld.global.u64 	%rd4, [%rd3];
	cvt.u64.u32 	%rd5, %r1;
	mul.wide.u32 	%rd6, %r1, 4;
	add.s64 	%rd7, %rd4, %rd6;
	ld.u32 	%r67, [%rd7];
	mov.u64 	%rd8, reduce_or_sync_shared_var_arr;
	add.s64 	%rd9, %rd8, %rd6;
	st.global.u32 	[%rd9], %r67;
	mov.u64 	%rd10, reduce_or_sync_updated;
	add.s64 	%rd11, %rd10, %rd5;
	mov.b16 	%rs1, 1;
	st.global.u8 	[%rd11], %rs1;
	bar.sync 	0;
	ld.global.u8 	%rs2, [reduce_or_sync_updated];
	setp.eq.s16 	%p1, %rs2, 0;
	mov.b32 	%r103, 0;
	@%p1 bra 	$L__BB9_2;
	ld.global.u32 	%r103, [reduce_or_sync_shared_var_arr];
	mov.b16 	%rs3, 0;
	st.global.u8 	[reduce_or_sync_updated], %rs3;
$L__BB9_2:
	ld.global.u8 	%rs4, [reduce_or_sync_updated+1];
	setp.eq.s16 	%p2, %rs4, 0;
	@%p2 bra 	$L__BB9_4;
	ld.global.u32 	%r68, [reduce_or_sync_shared_var_arr+4];
	or.b32  	%r103, %r68, %r103;
	mov.b16 	%rs5, 0;
	st.global.u8 	[reduce_or_sync_updated+1], %rs5;
$L__BB9_4:
	ld.global.u8 	%rs6, [reduce_or_sync_updated+2];
	setp.eq.s16 	%p3, %rs6, 0;
	@%p3 bra 	$L__BB9_6;
	ld.global.u32 	%r69, [reduce_or_sync_shared_var_arr+8];
	or.b32  	%r103, %r69, %r103;
	mov.b16 	%rs7, 0;
	st.global.u8 	[reduce_or_sync_updated+2], %rs7;
$L__BB9_6:
	ld.global.u8 	%rs8, [reduce_or_sync_updated+3];
	setp.eq.s16 	%p4, %rs8, 0;
	@%p4 bra 	$L__BB9_8;
	ld.global.u32 	%r70, [reduce_or_sync_shared_var_arr+12];
	or.b32  	%r103, %r70, %r103;
	mov.b16 	%rs9, 0;
	st.global.u8 	[reduce_or_sync_updated+3], %rs9;
$L__BB9_8:
	ld.global.u8 	%rs10, [reduce_or_sync_updated+4];
	setp.eq.s16 	%p5, %rs10, 0;
	@%p5 bra 	$L__BB9_10;
	ld.global.u32 	%r71, [reduce_or_sync_shared_var_arr+16];
	or.b32  	%r103, %r71, %r103;
	mov.b16 	%rs11, 0;
	st.global.u8 	[reduce_or_sync_updated+4], %rs11;
$L__BB9_10:
	ld.global.u8 	%rs12, [reduce_or_sync_updated+5];
	setp.eq.s16 	%p6, %rs12, 0;
	@%p6 bra 	$L__BB9_12;
	ld.global.u32 	%r72, [reduce_or_sync_shared_var_arr+20];
	or.b32  	%r103, %r72, %r103;
	mov.b16 	%rs13, 0;
	st.global.u8 	[reduce_or_sync_updated+5], %rs13;
$L__BB9_12:
	ld.global.u8 	%rs14, [reduce_or_sync_updated+6];
	setp.eq.s16 	%p7, %rs14, 0;
	@%p7 bra 	$L__BB9_14;
	ld.global.u32 	%r73, [reduce_or_sync_shared_var_arr+24];
	or.b32  	%r103, %r73, %r103;
	mov.b16 	%rs15, 0;
	st.global.u8 	[reduce_or_sync_updated+6], %rs15;
$L__BB9_14:
	ld.global.u8 	%rs16, [reduce_or_sync_updated+7];
	setp.eq.s16 	%p8, %rs16, 0;
	@%p8 bra 	$L__BB9_16;
	ld.global.u32 	%r74, [reduce_or_sync_shared_var_arr+28];
	or.b32  	%r103, %r74, %r103;
	mov.b16 	%rs17, 0;
	st.global.u8 	[reduce_or_sync_updated+7], %rs17;
$L__BB9_16:
	ld.global.u8 	%rs18, [reduce_or_sync_updated+8];
	setp.eq.s16 	%p9, %rs18, 0;
	@%p9 bra 	$L__BB9_18;
	ld.global.u32 	%r75, [reduce_or_sync_shared_var_arr+32];
	or.b32  	%r103, %r75, %r103;
	mov.b16 	%rs19, 0;
	st.global.u8 	[reduce_or_sync_updated+8], %rs19;
$L__BB9_18:
	ld.global.u8 	%rs20, [reduce_or_sync_updated+9];
	setp.eq.s16 	%p10, %rs20, 0;
	@%p10 bra 	$L__BB9_20;
	ld.global.u32 	%r76, [reduce_or_sync_shared_var_arr+36];
	or.b32  	%r103, %r76, %r103;
	mov.b16 	%rs21, 0;
	st.global.u8 	[reduce_or_sync_updated+9], %rs21;
$L__BB9_20:
	ld.global.u8 	%rs22, [reduce_or_sync_updated+10];
	setp.eq.s16 	%p11, %rs22, 0;
	@%p11 bra 	$L__BB9_22;
	ld.global.u32 	%r77, [reduce_or_sync_shared_var_arr+40];
	or.b32  	%r103, %r77, %r103;
	mov.b16 	%rs23, 0;
	st.global.u8 	[reduce_or_sync_updated+10], %rs23;
$L__BB9_22:
	ld.global.u8 	%rs24, [reduce_or_sync_updated+11];
	setp.eq.s16 	%p12, %rs24, 0;
	@%p12 bra 	$L__BB9_24;
	ld.global.u32 	%r78, [reduce_or_sync_shared_var_arr+44];
	or.b32  	%r103, %r78, %r103;
	mov.b16 	%rs25, 0;
	st.global.u8 	[reduce_or_sync_updated+11], %rs25;
$L__BB9_24:
	ld.global.u8 	%rs26, [reduce_or_sync_updated+12];
	setp.eq.s16 	%p13, %rs26, 0;
	@%p13 bra 	$L__BB9_26;
	ld.global.u32 	%r79, [reduce_or_sync_shared_var_arr+48];
	or.b32  	%r103, %r79, %r103;
	mov.b16 	%rs27, 0;
	st.global.u8 	[reduce_or_sync_updated+12], %rs27;
$L__BB9_26:
	ld.global.u8 	%rs28, [reduce_or_sync_updated+13];
	setp.eq.s16 	%p14, %rs28, 0;
	@%p14 bra 	$L__BB9_28;
	ld.global.u32 	%r80, [reduce_or_sync_shared_var_arr+52];
	or.b32  	%r103, %r80, %r103;
	mov.b16 	%rs29, 0;
	st.global.u8 	[reduce_or_sync_updated+13], %rs29;
$L__BB9_28:
	ld.global.u8 	%rs30, [reduce_or_sync_updated+14];
	setp.eq.s16 	%p15, %rs30, 0;
	@%p15 bra 	$L__BB9_30;
	ld.global.u32 	%r81, [reduce_or_sync_shared_var_arr+56];
	or.b32  	%r103, %r81, %r103;
	mov.b16 	%rs31, 0;
	st.global.u8 	[reduce_or_sync_updated+14], %rs31;
$L__BB9_30:
	ld.global.u8 	%rs32, [reduce_or_sync_updated+15];
	setp.eq.s16 	%p16, %rs32, 0;
	@%p16 bra 	$L__BB9_32;
	ld.global.u32 	%r82, [reduce_or_sync_shared_var_arr+60];
	or.b32  	%r103, %r82, %r103;
	mov.b16 	%rs33, 0;
	st.global.u8 	[reduce_or_sync_updated+15], %rs33;
$L__BB9_32:
	ld.global.u8 	%rs34, [reduce_or_sync_updated+16];
	setp.eq.s16 	%p17, %rs34, 0;
	@%p17 bra 	$L__BB9_34;
	ld.global.u32 	%r83, [reduce_or_sync_shared_var_arr+64];
	or.b32  	%r103, %r83, %r103;
	mov.b16 	%rs35, 0;
	st.global.u8 	[reduce_or_sync_updated+16], %rs35;
$L__BB9_34:
	ld.global.u8 	%rs36, [reduce_or_sync_updated+17];
	setp.eq.s16 	%p18, %rs36, 0;
	@%p18 bra 	$L__BB9_36;
	ld.global.u32 	%r84, [reduce_or_sync_shared_var_arr+68];
	or.b32  	%r103, %r84, %r103;
	mov.b16 	%rs37, 0;
	st.global.u8 	[reduce_or_sync_updated+17], %rs37;
$L__BB9_36:
	ld.global.u8 	%rs38, [reduce_or_sync_updated+18];
	setp.eq.s16 	%p19, %rs38, 0;
	@%p19 bra 	$L__BB9_38;
	ld.global.u32 	%r85, [reduce_or_sync_shared_var_arr+72];
	or.b32  	%r103, %r85, %r103;
	mov.b16 	%rs39, 0;
	st.global.u8 	[reduce_or_sync_updated+18], %rs39;
$L__BB9_38:
	ld.global.u8 	%rs40, [reduce_or_sync_updated+19];
	setp.eq.s16 	%p20, %rs40, 0;
	@%p20 bra 	$L__BB9_40;
	ld.global.u32 	%r86, [reduce_or_sync_shared_var_arr+76];
	or.b32  	%r103, %r86, %r103;
	mov.b16 	%rs41, 0;
	st.global.u8 	[reduce_or_sync_updated+19], %rs41;
$L__BB9_40:
	ld.global.u8 	%rs42, [reduce_or_sync_updated+20];
	setp.eq.s16 	%p21, %rs42, 0;
	@%p21 bra 	$L__BB9_42;
	ld.global.u32 	%r87, [reduce_or_sync_shared_var_arr+80];
	or.b32  	%r103, %r87, %r103;
	mov.b16 	%rs43, 0;
	st.global.u8 	[reduce_or_sync_updated+20], %rs43;
$L__BB9_42:
	ld.global.u8 	%rs44, [reduce_or_sync_updated+21];
	setp.eq.s16 	%p22, %rs44, 0;
	@%p22 bra 	$L__BB9_44;
	ld.global.u32 	%r88, [reduce_or_sync_shared_var_arr+84];
	or.b32  	%r103, %r88, %r103;
	mov.b16 	%rs45, 0;
	st.global.u8 	[reduce_or_sync_updated+21], %rs45;
$L__BB9_44:
	ld.global.u8 	%rs46, [reduce_or_sync_updated+22];
	setp.eq.s16 	%p23, %rs46, 0;
	@%p23 bra 	$L__BB9_46;
	ld.global.u32 	%r89, [reduce_or_sync_shared_var_arr+88];
	or.b32  	%r103, %r89, %r103;
	mov.b16 	%rs47, 0;
	st.global.u8 	[reduce_or_sync_updated+22], %rs47;
$L__BB9_46:
	ld.global.u8 	%rs48, [reduce_or_sync_updated+23];
	setp.eq.s16 	%p24, %rs48, 0;
	@%p24 bra 	$L__BB9_48;
	ld.global.u32 	%r90, [reduce_or_sync_shared_var_arr+92];
	or.b32  	%r103, %r90, %r103;
	mov.b16 	%rs49, 0;
	st.global.u8 	[reduce_or_sync_updated+23], %rs49;
$L__BB9_48:
	ld.global.u8 	%rs50, [reduce_or_sync_updated+24];
	setp.eq.s16 	%p25, %rs50, 0;
	@%p25 bra 	$L__BB9_50;
	ld.global.u32 	%r91, [reduce_or_sync_shared_var_arr+96];
	or.b32  	%r103, %r91, %r103;
	mov.b16 	%rs51, 0;
	st.global.u8 	[reduce_or_sync_updated+24], %rs51;
$L__BB9_50:
	ld.global.u8 	%rs52, [reduce_or_sync_updated+25];
	setp.eq.s16 	%p26, %rs52, 0;
	@%p26 bra 	$L__BB9_52;
	ld.global.u32 	%r92, [reduce_or_sync_shared_var_arr+100];
	or.b32  	%r103, %r92, %r103;
	mov.b16 	%rs53, 0;
	st.global.u8 	[reduce_or_sync_updated+25], %rs53;
$L__BB9_52:
	ld.global.u8 	%rs54, [reduce_or_sync_updated+26];
	setp.eq.s16 	%p27, %rs54, 0;
	@%p27 bra 	$L__BB9_54;
	ld.global.u32 	%r93, [reduce_or_sync_shared_var_arr+104];
	or.b32  	%r103, %r93, %r103;
	mov.b16 	%rs55, 0;
	st.global.u8 	[reduce_or_sync_updated+26], %rs55;
$L__BB9_54:
	ld.global.u8 	%rs56, [reduce_or_sync_updated+27];
	setp.eq.s16 	%p28, %rs56, 0;
	@%p28 bra 	$L__BB9_56;
	ld.global.u32 	%r94, [reduce_or_sync_shared_var_arr+108];
	or.b32  	%r103, %r94, %r103;
	mov.b16 	%rs57, 0;
	st.global.u8 	[reduce_or_sync_updated+27], %rs57;
$L__BB9_56:
	ld.global.u8 	%rs58, [reduce_or_sync_updated+28];
	setp.eq.s16 	%p29, %rs58, 0;
	@%p29 bra 	$L__BB9_58;
	ld.global.u32 	%r95, [reduce_or_sync_shared_var_arr+112];
	or.b32  	%r103, %r95, %r103;
	mov.b16 	%rs59, 0;
	st.global.u8 	[reduce_or_sync_updated+28], %rs59;
$L__BB9_58:
	ld.global.u8 	%rs60, [reduce_or_sync_updated+29];
	setp.eq.s16 	%p30, %rs60, 0;
	@%p30 bra 	$L__BB9_60;
	ld.global.u32 	%r96, [reduce_or_sync_shared_var_arr+116];
	or.b32  	%r103, %r96, %r103;
	mov.b16 	%rs61, 0;
	st.global.u8 	[reduce_or_sync_updated+29], %rs61;
$L__BB9_60:
	ld.global.u8 	%rs62, [reduce_or_sync_updated+30];
	setp.eq.s16 	%p31, %rs62, 0;
	@%p31 bra 	$L__BB9_62;
	ld.global.u32 	%r97, [reduce_or_sync_shared_var_arr+120];
	or.b32  	%r103, %r97, %r103;
	mov.b16 	%rs63, 0;
	st.global.u8 	[reduce_or_sync_updated+30], %rs63;
$L__BB9_62:
	ld.global.u8 	%rs64, [reduce_or_sync_updated+31];
	setp.eq.s16 	%p32, %rs64, 0;
	@%p32 bra 	$L__BB9_64;
	ld.global.u32 	%r98, [reduce_or_sync_shared_var_arr+124];
	or.b32  	%r103, %r98, %r103;
	mov.b16 	%rs65, 0;
	st.global.u8 	[reduce_or_sync_updated+31], %rs65;
$L__BB9_64:
	cvta.to.global.u64 	%rd12, %rd1;
	ld.global.u32 	%r99, [%rd12];
	setp.eq.s32 	%p33, %r103, %r99;
	@%p33 bra 	$L__BB9_66;
	add.u64 	%rd13, %SP, 0;
	add.u64 	%rd14, %SPL, 0;
	st.local.u32 	[%rd14], %r1;
	mov.u64 	%rd15, $str$1;
	cvta.global.u64 	%rd16, %rd15;
	{ // callseq 9, 0
	.param .b64 param0;
	st.param.b64 	[param0], %rd16;
	.param .b64 param1;
	st.param.b64 	[param1], %rd13;
	.param .b32 retval0;
	call.uni (retval0), 
	vprintf, 
	(
	param0, 
	param1
	);
	ld.param.b32 	%r100, [retval0];
	} // callseq 9
$L__BB9_66:
	ret;

}
	// .globl	_Z28test_reduce_xor_sync_defaultPPjS_
.visible .entry _Z28test_reduce_xor_sync_defaultPPjS_(
	.param .u64 .ptr .align 1 _Z28test_reduce_xor_sync_defaultPPjS__param_0,
	.param .u64 .ptr .align 1 _Z28test_reduce_xor_sync_defaultPPjS__param_1
)
{
	.local .align 8 .b8 	__local_depot10[8];
	.reg .b64 	%SP;
	.reg .b64 	%SPL;
	.reg .pred 	%p<2>;
	.reg .b32 	%r<8>;
	.reg .b64 	%rd<12>;

	mov.u64 	%SPL, __local_depot10;
	cvta.local.u64 	%SP, %SPL;
	ld.param.u64 	%rd1, [_Z28test_reduce_xor_sync_defaultPPjS__param_0];
	ld.param.u64 	%rd2, [_Z28test_reduce_xor_sync_defaultPPjS__param_1];
	cvta.to.global.u64 	%rd3, %rd2;
	cvta.to.global.u64 	%rd4, %rd1;
	mov.u32 	%r1, %tid.x;
	ld.global.u64 	%rd5, [%rd4];
	mul.wide.u32 	%rd6, %r1, 4;
	add.s64 	%rd7, %rd5, %rd6;
	ld.u32 	%r2, [%rd7];
	mov.b32 	%r3, -1;
	redux.sync.xor.b32 %r4, %r2, %r3;
	ld.global.u32 	%r5, [%rd3];
	setp.eq.s32 	%p1, %r4, %r5;
	@%p1 bra 	$L__BB10_2;
	add.u64 	%rd8, %SP, 0;
	add.u64 	%rd9, %SPL, 0;
	st.local.u32 	[%rd9], %r1;
	mov.u64 	%rd10, $str;
	cvta.global.u64 	%rd11, %rd10;
	{ // callseq 10, 0
	.param .b64 param0;
	st.param.b64 	[param0], %rd11;
	.param .b64 param1;
	st.param.b64 	[param1], %rd8;
	.param .b32 retval0;
	call.uni (retval0), 
	vprintf, 
	(
	param0, 
	param1
	);
	ld.param.b32 	%r6, [retval0];
	} // callseq 10
$L__BB10_2:
	ret;

}
	// .globl	_Z27test_reduce_xor_sync_customPPjS_
.visible .entry _Z27test_reduce_xor_sync_customPPjS_(
	.param .u64 .ptr .align 1 _Z27test_reduce_xor_sync_customPPjS__param_0,
	.param .u64 .ptr .align 1 _Z27test_reduce_xor_sync_customPPjS__param_1
)
{
	.local .align 8 .b8 	__local_depot11[8];
	.reg .b64 	%SP;
	.reg .b64 	%SPL;
	.reg .pred 	%p<34>;
	.reg .b16 	%rs<66>;
	.reg .b32 	%r<134>;
	.reg .b64 	%rd<17>;

	mov.u64 	%SPL, __local_depot11;
	cvta.local.u64 	%SP, %SPL;
	ld.param.u64 	%rd2, [_Z27test_reduce_xor_sync_customPPjS__param_0];
	ld.param.u64 	%rd1, [_Z27test_reduce_xor_sync_customPPjS__param_1];
	cvta.to.global.u64 	%rd3, %rd2;
	mov.u32 	%r1, %tid.x;
	ld.global.u64 	%rd4, [%rd3];
	cvt.u64.u32 	%rd5, %r1;
	mul.wide.u32 	%rd6, %r1, 4;
	add.s64 	%rd7, %rd4, %rd6;
	ld.u32 	%r67, [%rd7];
	mov.u64 	%rd8, reduce_xor_sync_shared_var_arr;
	add.s64 	%rd9, %rd8, %rd6;
	st.global.u32 	[%rd9], %r67;
	mov.u64 	%rd10, reduce_xor_sync_updated;
	add.s64 	%rd11, %rd10, %rd5;
	mov.b16 	%rs1, 1;
	st.global.u8 	[%rd11], %rs1;
	bar.sync 	0;
	ld.global.u8 	%rs2, [reduce_xor_sync_updated];
	setp.eq.s16 	%p1, %rs2, 0;
	mov.b32 	%r103, 0;
	@%p1 bra 	$L__BB11_2;
	ld.global.u32 	%r103, [reduce_xor_sync_shared_var_arr];
	mov.b16 	%rs3, 0;
	st.global.u8 	[reduce_xor_sync_updated], %rs3;
$L__BB11_2:
	ld.global.u8 	%rs4, [reduce_xor_sync_updated+1];
	setp.eq.s16 	%p2, %rs4, 0;
	@%p2 bra 	$L__BB11_4;
	ld.global.u32 	%r68, [reduce_xor_sync_shared_var_arr+4];
	xor.b32  	%r103, %r68, %r103;
	mov.b16 	%rs5, 0;
	st.global.u8 	[reduce_xor_sync_updated+1], %rs5;
$L__BB11_4:
	ld.global.u8 	%rs6, [reduce_xor_sync_updated+2];
	setp.eq.s16 	%p3, %rs6, 0;
	@%p3 bra 	$L__BB11_6;
	ld.global.u32 	%r69, [reduce_xor_sync_shared_var_arr+8];
	xor.b32  	%r103, %r69, %r103;
	mov.b16 	%rs7, 0;
	st.global.u8 	[reduce_xor_sync_updated+2], %rs7;
$L__BB11_6:
	ld.global.u8 	%rs8, [reduce_xor_sync_updated+3];
	setp.eq.s16 	%p4, %rs8, 0;
	@%p4 bra 	$L__BB11_8;
	ld.global.u32 	%r70, [reduce_xor_sync_shared_var_arr+12];
	xor.b32  	%r103, %r70, %r103;
	mov.b16 	%rs9, 0;
	st.global.u8 	[reduce_xor_sync_updated+3], %rs9;
$L__BB11_8:
	ld.global.u8 	%rs10, [reduce_xor_sync_updated+4];
	setp.eq.s16 	%p5, %rs10, 0;
	@%p5 bra 	$L__BB11_10;
	ld.global.u32 	%r71, [reduce_xor_sync_shared_var_arr+16];
	xor.b32  	%r103, %r71, %r103;
	mov.b16 	%rs11, 0;
	st.global.u8 	[reduce_xor_sync_updated+4], %rs11;
$L__BB11_10:
	ld.global.u8 	%rs12, [reduce_xor_sync_updated+5];
	setp.eq.s16 	%p6, %rs12, 0;
	@%p6 bra 	$L__BB11_12;
	ld.global.u32 	%r72, [reduce_xor_sync_shared_var_arr+20];
	xor.b32  	%r103, %r72, %r103;
	mov.b16 	%rs13, 0;
	st.global.u8 	[reduce_xor_sync_updated+5], %rs13;
$L__BB11_12:
	ld.global.u8 	%rs14, [reduce_xor_sync_updated+6];
	setp.eq.s16 	%p7, %rs14, 0;
	@%p7 bra 	$L__BB11_14;
	ld.global.u32 	%r73, [reduce_xor_sync_shared_var_arr+24];
	xor.b32  	%r103, %r73, %r103;
	mov.b16 	%rs15, 0;
	st.global.u8 	[reduce_xor_sync_updated+6], %rs15;
$L__BB11_14:
	ld.global.u8 	%rs16, [reduce_xor_sync_updated+7];
	setp.eq.s16 	%p8, %rs16, 0;
	@%p8 bra 	$L__BB11_16;
	ld.global.u32 	%r74, [reduce_xor_sync_shared_var_arr+28];
	xor.b32  	%r103, %r74, %r103;
	mov.b16 	%rs17, 0;
	st.global.u8 	[reduce_xor_sync_updated+7], %rs17;
$L__BB11_16:
	ld.global.u8 	%rs18, [reduce_xor_sync_updated+8];
	setp.eq.s16 	%p9, %rs18, 0;
	@%p9 bra 	$L__BB11_18;
	ld.global.u32 	%r75, [reduce_xor_sync_shared_var_arr+32];
	xor.b32  	%r103, %r75, %r103;
	mov.b16 	%rs19, 0;
	st.global.u8 	[reduce_xor_sync_updated+8], %rs19;
$L__BB11_18:
	ld.global.u8 	%rs20, [reduce_xor_sync_updated+9];
	setp.eq.s16 	%p10, %rs20, 0;
	@%p10 bra 	$L__BB11_20;
	ld.global.u32 	%r76, [reduce_xor_sync_shared_var_arr+36];
	xor.b32  	%r103, %r76, %r103;
	mov.b16 	%rs21, 0;
	st.global.u8 	[reduce_xor_sync_updated+9], %rs21;
$L__BB11_20:
	ld.global.u8 	%rs22, [reduce_xor_sync_updated+10];
	setp.eq.s16 	%p11, %rs22, 0;
	@%p11 bra 	$L__BB11_22;
	ld.global.u32 	%r77, [reduce_xor_sync_shared_var_arr+40];
	xor.b32  	%r103, %r77, %r103;
	mov.b16 	%rs23, 0;
	st.global.u8 	[reduce_xor_sync_updated+10], %rs23;
$L__BB11_22:
	ld.global.u8 	%rs24, [reduce_xor_sync_updated+11];
	setp.eq.s16 	%p12, %rs24, 0;
	@%p12 bra 	$L__BB11_24;
	ld.global.u32 	%r78, [reduce_xor_sync_shared_var_arr+44];
	xor.b32  	%r103, %r78, %r103;
	mov.b16 	%rs25, 0;
	st.global.u8 	[reduce_xor_sync_updated+11], %rs25;
$L__BB11_24:
	ld.global.u8 	%rs26, [reduce_xor_sync_updated+12];
	setp.eq.s16 	%p13, %rs26, 0;
	@%p13 bra 	$L__BB11_26;
	ld.global.u32 	%r79, [reduce_xor_sync_shared_var_arr+48];
	xor.b32  	%r103, %r79, %r103;
	mov.b16 	%rs27, 0;
	st.global.u8 	[reduce_xor_sync_updated+12], %rs27;
$L__BB11_26:
	ld.global.u8 	%rs28, [reduce_xor_sync_updated+13];
	setp.eq.s16 	%p14, %rs28, 0;
	@%p14 bra 	$L__BB11_28;
	ld.global.u32 	%r80, [reduce_xor_sync_shared_var_arr+52];
	xor.b32  	%r103, %r80, %r103;
	mov.b16 	%rs29, 0;
	st.global.u8 	[reduce_xor_sync_updated+13], %rs29;
$L__BB11_28:
	ld.global.u8 	%rs30, [reduce_xor_sync_updated+14];
	setp.eq.s16 	%p15, %rs30, 0;
	@%p15 bra 	$L__BB11_30;
	ld.global.u32 	%r81, [reduce_xor_sync_shared_var_arr+56];
	xor.b32  	%r103, %r81, %r103;
	mov.b16 	%rs31, 0;
	st.global.u8 	[reduce_xor_sync_updated+14], %rs31;
$L__BB11_30:
	ld.global.u8 	%rs32, [reduce_xor_sync_updated+15];
	setp.eq.s16 	%p16, %rs32, 0;
	@%p16 bra 	$L__BB11_32;
	ld.global.u32 	%r82, [reduce_xor_sync_shared_var_arr+60];
	xor.b32  	%r103, %r82, %r103;
	mov.b16 	%rs33, 0;
	st.global.u8 	[reduce_xor_sync_updated+15], %rs33;
$L__BB11_32:
	ld.global.u8 	%rs34, [reduce_xor_sync_updated+16];
	setp.eq.s16 	%p17, %rs34, 0;
	@%p17 bra 	$L__BB11_34;
	ld.global.u32 	%r83, [reduce_xor_sync_shared_var_arr+64];
	xor.b32  	%r103, %r83, %r103;
	mov.b16 	%rs35, 0;
	st.global.u8 	[reduce_xor_sync_updated+16], %rs35;
$L__BB11_34:
	ld.global.u8 	%rs36, [reduce_xor_sync_updated+17];
	setp.eq.s16 	%p18, %rs36, 0;
	@%p18 bra 	$L__BB11_36;
	ld.global.u32 	%r84, [reduce_xor_sync_shared_var_arr+68];
	xor.b32  	%r103, %r84, %r103;
	mov.b16 	%rs37, 0;
	st.global.u8 	[reduce_xor_sync_updated+17], %rs37;
$L__BB11_36:
	ld.global.u8 	%rs38, [reduce_xor_sync_updated+18];
	setp.eq.s16 	%p19, %rs38, 0;
	@%p19 bra 	$L__BB11_38;
	ld.global.u32 	%r85, [reduce_xor_sync_shared_var_arr+72];
	xor.b32  	%r103, %r85, %r103;
	mov.b16 	%rs39, 0;
	st.global.u8 	[reduce_xor_sync_updated+18], %rs39;
$L__BB11_38:
	ld.global.u8 	%rs40, [reduce_xor_sync_updated+19];
	setp.eq.s16 	%p20, %rs40, 0;
	@%p20 bra 	$L__BB11_40;
	ld.global.u32 	%r86, [reduce_xor_sync_shared_var_arr+76];
	xor.b32  	%r103, %r86, %r103;
	mov.b16 	%rs41, 0;
	st.global.u8 	[reduce_xor_sync_updated+19], %rs41;
$L__BB11_40:
	ld.global.u8 	%rs42, [reduce_xor_sync_updated+20];
	setp.eq.s16 	%p21, %rs42, 0;
	@%p21 bra 	$L__BB11_42;
	ld.global.u32 	%r87, [reduce_xor_sync_shared_var_arr+80];
	xor.b32  	%r103, %r87, %r103;
	mov.b16 	%rs43, 0;
	st.global.u8 	[reduce_xor_sync_updated+20], %rs43;
$L__BB11_42:
	ld.global.u8 	%rs44, [reduce_xor_sync_updated+21];
	setp.eq.s16 	%p22, %rs44, 0;
	@%p22 bra 	$L__BB11_44;
	ld.global.u32 	%r88, [reduce_xor_sync_shared_var_arr+84];
	xor.b32  	%r103, %r88, %r103;
	mov.b16 	%rs45, 0;
	st.global.u8 	[reduce_xor_sync_updated+21], %rs45;
$L__BB11_44:
	ld.global.u8 	%rs46, [reduce_xor_sync_updated+22];
	setp.eq.s16 	%p23, %rs46, 0;
	@%p23 bra 	$L__BB11_46;
	ld.global.u32 	%r89, [reduce_xor_sync_shared_var_arr+88];
	xor.b32  	%r103, %r89, %r103;
	mov.b16 	%rs47, 0;
	st.global.u8 	[reduce_xor_sync_updated+22], %rs47;
$L__BB11_46:
	ld.global.u8 	%rs48, [reduce_xor_sync_updated+23];
	setp.eq.s16 	%p24, %rs48, 0;
	@%p24 bra 	$L__BB11_48;
	ld.global.u32 	%r90, [reduce_xor_sync_shared_var_arr+92];
	xor.b32  	%r103, %r90, %r103;
	mov.b16 	%rs49, 0;
	st.global.u8 	[reduce_xor_sync_updated+23], %rs49;
$L__BB11_48:
	ld.global.u8 	%rs50, [reduce_xor_sync_updated+24];
	setp.eq.s16 	%p25, %rs50, 0;
	@%p25 bra 	$L__BB11_50;
	ld.global.u32 	%r91, [reduce_xor_sync_shared_var_arr+96];
	xor.b32  	%r103, %r91, %r103;
	mov.b16 	%rs51, 0;
	st.global.u8 	[reduce_xor_sync_updated+24], %rs51;
$L__BB11_50:
	ld.global.u8 	%rs52, [reduce_xor_sync_updated+25];
	setp.eq.s16 	%p26, %rs52, 0;
	@%p26 bra 	$L__BB11_52;
	ld.global.u32 	%r92, [reduce_xor_sync_shared_var_arr+100];
	xor.b32  	%r103, %r92, %r103;
	mov.b16 	%rs53, 0;
	st.global.u8 	[reduce_xor_sync_updated+25], %rs53;
$L__BB11_52:
	ld.global.u8 	%rs54, [reduce_xor_sync_updated+26];
	setp.eq.s16 	%p27, %rs54, 0;
	@%p27 bra 	$L__BB11_54;
	ld.global.u32 	%r93, [reduce_xor_sync_shared_var_arr+104];
	xor.b32  	%r103, %r93, %r103;
	mov.b16 	%rs55, 0;
	st.global.u8 	[reduce_xor_sync_updated+26], %rs55;
$L__BB11_54:
	ld.global.u8 	%rs56, [reduce_xor_sync_updated+27];
	setp.eq.s16 	%p28, %rs56, 0;
	@%p28 bra 	$L__BB11_56;
	ld.global.u32 	%r94, [reduce_xor_sync_shared_var_arr+108];
	xor.b32  	%r103, %r94, %r103;
	mov.b16 	%rs57, 0;
	st.global.u8 	[reduce_xor_sync_updated+27], %rs57;
$L__BB11_56:
	ld.global.u8 	%rs58, [reduce_xor_sync_updated+28];
	setp.eq.s16 	%p29, %rs58, 0;
	@%p29 bra 	$L__BB11_58;
	ld.global.u32 	%r95, [reduce_xor_sync_shared_var_arr+112];
	xor.b32  	%r103, %r95, %r103;
	mov.b16 	%rs59, 0;
	st.global.u8 	[reduce_xor_sync_updated+28], %rs59;
$L__BB11_58:
	ld.global.u8 	%rs60, [reduce_xor_sync_updated+29];
	setp.eq.s16 	%p30, %rs60, 0;
	@%p30 bra 	$L__BB11_60;
	ld.global.u32 	%r96, [reduce_xor_sync_shared_var_arr+116];
	xor.b32  	%r103, %r96, %r103;
	mov.b16 	%rs61, 0;
	st.global.u8 	[reduce_xor_sync_updated+29], %rs61;
$L__BB11_60:
	ld.global.u8 	%rs62, [reduce_xor_sync_updated+30];
	setp.eq.s16 	%p31, %rs62, 0;
	@%p31 bra 	$L__BB11_62;
	ld.global.u32 	%r97, [reduce_xor_sync_shared_var_arr+120];
	xor.b32  	%r103, %r97, %r103;
	mov.b16 	%rs63, 0;
	st.global.u8 	[reduce_xor_sync_updated+30], %rs63;
$L__BB11_62:
	ld.global.u8 	%rs64, [reduce_xor_sync_updated+31];
	setp.eq.s16 	%p32, %rs64, 0;
	@%p32 bra 	$L__BB11_64;
	ld.global.u32 	%r98, [reduce_xor_sync_shared_var_arr+124];
	xor.b32  	%r103, %r98, %r103;
	mov.b16 	%rs65, 0;
	st.global.u8 	[reduce_xor_sync_updated+31], %rs65;
$L__BB11_64:
	cvta.to.global.u64 	%rd12, %rd1;
	ld.global.u32 	%r99, [%rd12];
	setp.eq.s32 	%p33, %r103, %r99;
	@%p33 bra 	$L__BB11_66;
	add.u64 	%rd13, %SP, 0;
	add.u64 	%rd14, %SPL, 0;
	st.local.u32 	[%rd14], %r1;
	mov.u64 	%rd15, $str$1;
	cvta.global.u64 	%rd16, %rd15;
	{ // callseq 11, 0
	.param .b64 param0;
	st.param.b64 	[param0], %rd16;
	.param .b64 param1;
	st.param.b64 	[param1], %rd13;
	.param .b32 retval0;
	call.uni (retval0), 
	vprintf, 
	(
	param0, 
	param1
	);
	ld.param.b32 	%r100, [retval0];
	} // callseq 11
$L__BB11_66:
	ret;

}


// ===== COMPILED SASS (sm_100) =====

	.target	sm_100

	.elftype	@"ET_EXEC"


//--------------------- .note.nv.tkinfo           --------------------------
	.section	.note.nv.tkinfo,"",@"SHT_NOTE"
	.sectionflags	@"SHF_NOTE_NV_TKINFO"
	.tkinfo
        /*0018*/ 	.word	0x00000002
        /*0030*/ 	.string	""
        /*0030*/ 	.string	"ptxas"
        /*0030*/ 	.string	"Cuda compilation tools, release 13.0, V13.0.88"
        /*0030*/ 	.string	"Build cuda_13.0.r13.0/compiler.36424714_0"
        /*0030*/ 	.string	"-arch sm_100 -m 64 "



//--------------------- .note.nv.cuinfo           --------------------------
	.section	.note.nv.cuinfo,"",@"SHT_NOTE"
	.sectionflags	@"SHF_NOTE_NV_CUINFO"
        /*0018*/ 	.short	0x0002
        /*001a*/ 	.short	0x0064
        /*001c*/ 	.short	0x0082
	.zero		2


//--------------------- .nv.info                  --------------------------
	.section	.nv.info,"",@"SHT_CUDA_INFO"
	.align	4


	//----- nvinfo : EIATTR_REGCOUNT
	.align		4
        /*0000*/ 	.byte	0x04, 0x2f
        /*0002*/ 	.short	(.L_15 - .L_14)
	.align		4
.L_14:
        /*0004*/ 	.word	index@(_Z28test_reduce_add_sync_defaultPPjS_)
        /*0008*/ 	.word	0x00000018


	//----- nvinfo : EIATTR_FRAME_SIZE
	.align		4
.L_15:
        /*000c*/ 	.byte	0x04, 0x11
        /*000e*/ 	.short	(.L_17 - .L_16)
	.align		4
.L_16:
        /*0010*/ 	.word	index@(_Z28test_reduce_add_sync_defaultPPjS_)
        /*0014*/ 	.word	0x00000008


	//----- nvinfo : EIATTR_REGCOUNT
	.align		4
.L_17:
        /*0018*/ 	.byte	0x04, 0x2f
        /*001a*/ 	.short	(.L_19 - .L_18)
	.align		4
.L_18:
        /*001c*/ 	.word	index@(_Z27test_reduce_add_sync_customPPjS_)
        /*0020*/ 	.word	0x0000001b


	//----- nvinfo : EIATTR_FRAME_SIZE
	.align		4
.L_19:
        /*0024*/ 	.byte	0x04, 0x11
        /*0026*/ 	.short	(.L_21 - .L_20)
	.align		4
.L_20:
        /*0028*/ 	.word	index@(_Z27test_reduce_add_sync_customPPjS_)
        /*002c*/ 	.word	0x00000008


	//----- nvinfo : EIATTR_REGCOUNT
	.align		4
.L_21:
        /*0030*/ 	.byte	0x04, 0x2f
        /*0032*/ 	.short	(.L_23 - .L_22)
	.align		4
.L_22:
        /*0034*/ 	.word	index@(_Z28test_reduce_min_sync_defaultPPjS_)
        /*0038*/ 	.word	0x00000018


	//----- nvinfo : EIATTR_FRAME_SIZE
	.align		4
.L_23:
        /*003c*/ 	.byte	0x04, 0x11
        /*003e*/ 	.short	(.L_25 - .L_24)
	.align		4
.L_24:
        /*0040*/ 	.word	index@(_Z28test_reduce_min_sync_defaultPPjS_)
        /*0044*/ 	.word	0x00000008


	//----- nvinfo : EIATTR_REGCOUNT
	.align		4
.L_25:
        /*0048*/ 	.byte	0x04, 0x2f
        /*004a*/ 	.short	(.L_27 - .L_26)
	.align		4
.L_26:
        /*004c*/ 	.word	index@(_Z27test_reduce_min_sync_customPPjS_)
        /*0050*/ 	.word	0x00000018


	//----- nvinfo : EIATTR_FRAME_SIZE
	.align		4
.L_27:
        /*0054*/ 	.byte	0x04, 0x11
        /*0056*/ 	.short	(.L_29 - .L_28)
	.align		4
.L_28:
        /*0058*/ 	.word	index@(_Z27test_reduce_min_sync_customPPjS_)
        /*005c*/ 	.word	0x00000008


	//----- nvinfo : EIATTR_REGCOUNT
	.align		4
.L_29:
        /*0060*/ 	.byte	0x04, 0x2f
        /*0062*/ 	.short	(.L_31 - .L_30)
	.align		4
.L_30:
        /*0064*/ 	.word	index@(_Z28test_reduce_max_sync_defaultPPjS_)
        /*0068*/ 	.word	0x00000018


	//----- nvinfo : EIATTR_FRAME_SIZE
	.align		4
.L_31:
        /*006c*/ 	.byte	0x04, 0x11
        /*006e*/ 	.short	(.L_33 - .L_32)
	.align		4
.L_32:
        /*0070*/ 	.word	index@(_Z28test_reduce_max_sync_defaultPPjS_)
        /*0074*/ 	.word	0x00000008


	//----- nvinfo : EIATTR_REGCOUNT
	.align		4
.L_33:
        /*0078*/ 	.byte	0x04, 0x2f
        /*007a*/ 	.short	(.L_35 - .L_34)
	.align		4
.L_34:
        /*007c*/ 	.word	index@(_Z27test_reduce_max_sync_customPPjS_)
        /*0080*/ 	.word	0x0000001f


	//----- nvinfo : EIATTR_FRAME_SIZE
	.align		4
.L_35:
        /*0084*/ 	.byte	0x04, 0x11
        /*0086*/ 	.short	(.L_37 - .L_36)
	.align		4
.L_36:
        /*0088*/ 	.word	index@(_Z27test_reduce_max_sync_customPPjS_)
        /*008c*/ 	.word	0x00000008


	//----- nvinfo : EIATTR_REGCOUNT
	.align		4
.L_37:
        /*0090*/ 	.byte	0x04, 0x2f
        /*0092*/ 	.short	(.L_39 - .L_38)
	.align		4
.L_38:
        /*0094*/ 	.word	index@(_Z28test_reduce_and_sync_defaultPPjS_)
        /*0098*/ 	.word	0x00000018


	//----- nvinfo : EIATTR_FRAME_SIZE
	.align		4
.L_39:
        /*009c*/ 	.byte	0x04, 0x11
        /*009e*/ 	.short	(.L_41 - .L_40)
	.align		4
.L_40:
        /*00a0*/ 	.word	index@(_Z28test_reduce_and_sync_defaultPPjS_)
        /*00a4*/ 	.word	0x00000008


	//----- nvinfo : EIATTR_REGCOUNT
	.align		4
.L_41:
        /*00a8*/ 	.byte	0x04, 0x2f
        /*00aa*/ 	.short	(.L_43 - .L_42)
	.align		4
.L_42:
        /*00ac*/ 	.word	index@(_Z27test_reduce_and_sync_customPPjS_)
        /*00b0*/ 	.word	0x0000001f


	//----- nvinfo : EIATTR_FRAME_SIZE
	.align		4
.L_43:
        /*00b4*/ 	.byte	0x04, 0x11
        /*00b6*/ 	.short	(.L_45 - .L_44)
	.align		4
.L_44:
        /*00b8*/ 	.word	index@(_Z27test_reduce_and_sync_customPPjS_)
        /*00bc*/ 	.word	0x00000008


	//----- nvinfo : EIATTR_REGCOUNT
	.align		4
.L_45:
        /*00c0*/ 	.byte	0x04, 0x2f
        /*00c2*/ 	.short	(.L_47 - .L_46)
	.align		4
.L_46:
        /*00c4*/ 	.word	index@(_Z27test_reduce_or_sync_defaultPPjS_)
        /*00c8*/ 	.word	0x00000018


	//----- nvinfo : EIATTR_FRAME_SIZE
	.align		4
.L_47:
        /*00cc*/ 	.byte	0x04, 0x11
        /*00ce*/ 	.short	(.L_49 - .L_48)
	.align		4
.L_48:
        /*00d0*/ 	.word	index@(_Z27test_reduce_or_sync_defaultPPjS_)
        /*00d4*/ 	.word	0x00000008


	//----- nvinfo : EIATTR_REGCOUNT
	.align		4
.L_49:
        /*00d8*/ 	.byte	0x04, 0x2f
        /*00da*/ 	.short	(.L_51 - .L_50)
	.align		4
.L_50:
        /*00dc*/ 	.word	index@(_Z26test_reduce_or_sync_customPPjS_)
        /*00e0*/ 	.word	0x0000001b


	//----- nvinfo : EIATTR_FRAME_SIZE
	.align		4
.L_51:
        /*00e4*/ 	.byte	0x04, 0x11
        /*00e6*/ 	.short	(.L_53 - .L_52)
	.align		4
.L_52:
        /*00e8*/ 	.word	index@(_Z26test_reduce_or_sync_customPPjS_)
        /*00ec*/ 	.word	0x00000008


	//----- nvinfo : EIATTR_REGCOUNT
	.align		4
.L_53:
        /*00f0*/ 	.byte	0x04, 0x2f
        /*00f2*/ 	.short	(.L_55 - .L_54)
	.align		4
.L_54:
        /*00f4*/ 	.word	index@(_Z28test_reduce_xor_sync_defaultPPjS_)
        /*00f8*/ 	.word	0x00000018


	//----- nvinfo : EIATTR_FRAME_SIZE
	.align		4
.L_55:
        /*00fc*/ 	.byte	0x04, 0x11
        /*00fe*/ 	.short	(.L_57 - .L_56)
	.align		4
.L_56:
        /*0100*/ 	.word	index@(_Z28test_reduce_xor_sync_defaultPPjS_)
        /*0104*/ 	.word	0x00000008


	//----- nvinfo : EIATTR_REGCOUNT
	.align		4
.L_57:
        /*0108*/ 	.byte	0x04, 0x2f
        /*010a*/ 	.short	(.L_59 - .L_58)
	.align		4
.L_58:
        /*010c*/ 	.word	index@(_Z27test_reduce_xor_sync_customPPjS_)
        /*0110*/ 	.word	0x0000001b


	//----- nvinfo : EIATTR_FRAME_SIZE
	.align		4
.L_59:
        /*0114*/ 	.byte	0x04, 0x11
        /*0116*/ 	.short	(.L_61 - .L_60)
	.align		4
.L_60:
        /*0118*/ 	.word	index@(_Z27test_reduce_xor_sync_customPPjS_)
        /*011c*/ 	.word	0x00000008


	//----- nvinfo : EIATTR_MIN_STACK_SIZE
	.align		4
.L_61:
        /*0120*/ 	.byte	0x04, 0x12
        /*0122*/ 	.short	(.L_63 - .L_62)
	.align		4
.L_62:
        /*0124*/ 	.word	index@(_Z27test_reduce_xor_sync_customPPjS_)
        /*0128*/ 	.word	0x00000008


	//----- nvinfo : EIATTR_MIN_STACK_SIZE
	.align		4
.L_63:
        /*012c*/ 	.byte	0x04, 0x12
        /*012e*/ 	.short	(.L_65 - .L_64)
	.align		4
.L_64:
        /*0130*/ 	.word	index@(_Z28test_reduce_xor_sync_defaultPPjS_)
        /*0134*/ 	.word	0x00000008


	//----- nvinfo : EIATTR_MIN_STACK_SIZE
	.align		4
.L_65:
        /*0138*/ 	.byte	0x04, 0x12
        /*013a*/ 	.short	(.L_67 - .L_66)
	.align		4
.L_66:
        /*013c*/ 	.word	index@(_Z26test_reduce_or_sync_customPPjS_)
        /*0140*/ 	.word	0x00000008


	//----- nvinfo : EIATTR_MIN_STACK_SIZE
	.align		4
.L_67:
        /*0144*/ 	.byte	0x04, 0x12
        /*0146*/ 	.short	(.L_69 - .L_68)
	.align		4
.L_68:
        /*0148*/ 	.word	index@(_Z27test_reduce_or_sync_defaultPPjS_)
        /*014c*/ 	.word	0x00000008


	//----- nvinfo : EIATTR_MIN_STACK_SIZE
	.align		4
.L_69:
        /*0150*/ 	.byte	0x04, 0x12
        /*0152*/ 	.short	(.L_71 - .L_70)
	.align		4
.L_70:
        /*0154*/ 	.word	index@(_Z27test_reduce_and_sync_customPPjS_)
        /*0158*/ 	.word	0x00000008


	//----- nvinfo : EIATTR_MIN_STACK_SIZE
	.align		4
.L_71:
        /*015c*/ 	.byte	0x04, 0x12
        /*015e*/ 	.short	(.L_73 - .L_72)
	.align		4
.L_72:
        /*0160*/ 	.word	index@(_Z28test_reduce_and_sync_defaultPPjS_)
        /*0164*/ 	.word	0x00000008


	//----- nvinfo : EIATTR_MIN_STACK_SIZE
	.align		4
.L_73:
        /*0168*/ 	.byte	0x04, 0x12
        /*016a*/ 	.short	(.L_75 - .L_74)
	.align		4
.L_74:
        /*016c*/ 	.word	index@(_Z27test_reduce_max_sync_customPPjS_)
        /*0170*/ 	.word	0x00000008


	//----- nvinfo : EIATTR_MIN_STACK_SIZE
	.align		4
.L_75:
        /*0174*/ 	.byte	0x04, 0x12
        /*0176*/ 	.short	(.L_77 - .L_76)
	.align		4
.L_76:
        /*0178*/ 	.word	index@(_Z28test_reduce_max_sync_defaultPPjS_)
        /*017c*/ 	.word	0x00000008


	//----- nvinfo : EIATTR_MIN_STACK_SIZE
	.align		4
.L_77:
        /*0180*/ 	.byte	0x04, 0x12
        /*0182*/ 	.short	(.L_79 - .L_78)
	.align		4
.L_78:
        /*0184*/ 	.word	index@(_Z27test_reduce_min_sync_customPPjS_)
        /*0188*/ 	.word	0x00000008


	//----- nvinfo : EIATTR_MIN_STACK_SIZE
	.align		4
.L_79:
        /*018c*/ 	.byte	0x04, 0x12
        /*018e*/ 	.short	(.L_81 - .L_80)
	.align		4
.L_80:
        /*0190*/ 	.word	index@(_Z28test_reduce_min_sync_defaultPPjS_)
        /*0194*/ 	.word	0x00000008


	//----- nvinfo : EIATTR_MIN_STACK_SIZE
	.align		4
.L_81:
        /*0198*/ 	.byte	0x04, 0x12
        /*019a*/ 	.short	(.L_83 - .L_82)
	.align		4
.L_82:
        /*019c*/ 	.word	index@(_Z27test_reduce_add_sync_customPPjS_)
        /*01a0*/ 	.word	0x00000008


	//----- nvinfo : EIATTR_MIN_STACK_SIZE
	.align		4
.L_83:
        /*01a4*/ 	.byte	0x04, 0x12
        /*01a6*/ 	.short	(.L_85 - .L_84)
	.align		4
.L_84:
        /*01a8*/ 	.word	index@(_Z28test_reduce_add_sync_defaultPPjS_)
        /*01ac*/ 	.word	0x00000008
.L_85:


//--------------------- .nv.compat                --------------------------
	.section	.nv.compat,"",@"SHT_CUDA_COMPAT_INFO"
	.align	4
        /*0000*/ 	.byte	0x02, 0x09, 0x00, 0x00, 0x02, 0x02, 0x01, 0x00, 0x02, 0x05, 0x05, 0x00, 0x03, 0x07, 0x01, 0x01
        /*0010*/ 	.byte	0x02, 0x03, 0x00, 0x00, 0x02, 0x06, 0x01, 0x00, 0x04, 0x0b, 0x08, 0x00, 0x09, 0x00, 0x00, 0x00
        /*0020*/ 	.byte	0x00, 0x00, 0x00, 0x00


//--------------------- .nv.info._Z27test_reduce_xor_sync_customPPjS_ --------------------------
	.section	.nv.info._Z27test_reduce_xor_sync_customPPjS_,"",@"SHT_CUDA_INFO"
	.sectionflags	@""
	.align	4


	//----- nvinfo : EIATTR_CUDA_API_VERSION
	.align		4
        /*0000*/ 	.byte	0x04, 0x37
        /*0002*/ 	.short	(.L_87 - .L_86)
.L_86:
        /*0004*/ 	.word	0x00000082


	//----- nvinfo : EIATTR_KPARAM_INFO
	.align		4
.L_87:
        /*0008*/ 	.byte	0x04, 0x17
        /*000a*/ 	.short	(.L_89 - .L_88)
.L_88:
        /*000c*/ 	.word	0x00000000
        /*0010*/ 	.short	0x0001
        /*0012*/ 	.short	0x0008
        /*0014*/ 	.byte	0x00, 0xf5, 0x21, 0x00


	//----- nvinfo : EIATTR_KPARAM_INFO
	.align		4
.L_89:
        /*0018*/ 	.byte	0x04, 0x17
        /*001a*/ 	.short	(.L_91 - .L_90)
.L_90:
        /*001c*/ 	.word	0x00000000
        /*0020*/ 	.short	0x0000
        /*0022*/ 	.short	0x0000
        /*0024*/ 	.byte	0x00, 0xf5, 0x21, 0x00


	//----- nvinfo : EIATTR_SPARSE_MMA_MASK
	.align		4
.L_91:
        /*0028*/ 	.byte	0x03, 0x50
        /*002a*/ 	.short	0x0000


	//----- nvinfo : EIATTR_MAXREG_COUNT
	.align		4
        /*002c*/ 	.byte	0x03, 0x1b
        /*002e*/ 	.short	0x00ff


	//----- nvinfo : EIATTR_NUM_BARRIERS
	.align		4
        /*0030*/ 	.byte	0x02, 0x4c
        /*0032*/ 	.byte	0x01
	.zero		1


	//----- nvinfo : EIATTR_EXTERNS
	.align		4
        /*0034*/ 	.byte	0x04, 0x0f
        /*0036*/ 	.short	(.L_93 - .L_92)


	//   ....[0]....
	.align		4
.L_92:
        /*0038*/ 	.word	index@(vprintf)


	//----- nvinfo : EIATTR_MERCURY_ISA_VERSION
	.align		4
.L_93:
        /*003c*/ 	.byte	0x03, 0x5f
        /*003e*/ 	.short	0x0101


	//----- nvinfo : EIATTR_VRC_CTA_INIT_COUNT
	.align		4
        /*0040*/ 	.byte	0x02, 0x4a
	.zero		1
	.zero		1


	//----- nvinfo : EIATTR_SYSCALL_OFFSETS
	.align		4
        /*0044*/ 	.byte	0x04, 0x46
        /*0046*/ 	.short	(.L_95 - .L_94)


	//   ....[0]....
.L_94:
        /*0048*/ 	.word	0x00000e10


	//----- nvinfo : EIATTR_EXIT_INSTR_OFFSETS
	.align		4
.L_95:
        /*004c*/ 	.byte	0x04, 0x1c
        /*004e*/ 	.short	(.L_97 - .L_96)


	//   ....[0]....
.L_96:
        /*0050*/ 	.word	0x00000d80


	//   ....[1]....
        /*0054*/ 	.word	0x00000e20


	//----- nvinfo : EIATTR_CBANK_PARAM_SIZE
	.align		4
.L_97:
        /*0058*/ 	.byte	0x03, 0x19
        /*005a*/ 	.short	0x0010


	//----- nvinfo : EIATTR_PARAM_CBANK
	.align		4
        /*005c*/ 	.byte	0x04, 0x0a
        /*005e*/ 	.short	(.L_99 - .L_98)
	.align		4
.L_98:
        /*0060*/ 	.word	index@(.nv.constant0._Z27test_reduce_xor_sync_customPPjS_)
        /*0064*/ 	.short	0x0380
        /*0066*/ 	.short	0x0010


	//----- nvinfo : EIATTR_SW_WAR
	.align		4
.L_99:
        /*0068*/ 	.byte	0x04, 0x36
        /*006a*/ 	.short	(.L_101 - .L_100)
.L_100:
        /*006c*/ 	.word	0x00000008
.L_101:


//--------------------- .nv.info._Z28test_reduce_xor_sync_defaultPPjS_ --------------------------
	.section	.nv.info._Z28test_reduce_xor_sync_defaultPPjS_,"",@"SHT_CUDA_INFO"
	.sectionflags	@""
	.align	4


	//----- nvinfo : EIATTR_CUDA_API_VERSION
	.align		4
        /*0000*/ 	.byte	0x04, 0x37
        /*0002*/ 	.short	(.L_103 - .L_102)
.L_102:
        /*0004*/ 	.word	0x00000082


	//----- nvinfo : EIATTR_KPARAM_INFO
	.align		4
.L_103:
        /*0008*/ 	.byte	0x04, 0x17
        /*000a*/ 	.short	(.L_105 - .L_104)
.L_104:
        /*000c*/ 	.word	0x00000000
        /*0010*/ 	.short	0x0001
        /*0012*/ 	.short	0x0008
        /*0014*/ 	.byte	0x00, 0xf5, 0x21, 0x00


	//----- nvinfo : EIATTR_KPARAM_INFO
	.align		4
.L_105:
        /*0018*/ 	.byte	0x04, 0x17
        /*001a*/ 	.short	(.L_107 - .L_106)
.L_106:
        /*001c*/ 	.word	0x00000000
        /*0020*/ 	.short	0x0000
        /*0022*/ 	.short	0x0000
        /*0024*/ 	.byte	0x00, 0xf5, 0x21, 0x00


	//----- nvinfo : EIATTR_SPARSE_MMA_MASK
	.align		4
.L_107:
        /*0028*/ 	.byte	0x03, 0x50
        /*002a*/ 	.short	0x0000


	//----- nvinfo : EIATTR_MAXREG_COUNT
	.align		4
        /*002c*/ 	.byte	0x03, 0x1b
        /*002e*/ 	.short	0x00ff


	//----- nvinfo : EIATTR_EXTERNS
	.align		4
        /*0030*/ 	.byte	0x04, 0x0f
        /*0032*/ 	.short	(.L_109 - .L_108)


	//   ....[0]....
	.align		4
.L_108:
        /*0034*/ 	.word	index@(vprintf)


	//----- nvinfo : EIATTR_MERCURY_ISA_VERSION
	.align		4
.L_109:
        /*0038*/ 	.byte	0x03, 0x5f
        /*003a*/ 	.short	0x0101


	//----- nvinfo : EIATTR_COOP_GROUP_MASK_REGIDS
	.align		4
        /*003c*/ 	.byte	0x04, 0x29
        /*003e*/ 	.short	(.L_111 - .L_110)


	//   ....[0]....
.L_110:
        /*0040*/ 	.word	0xffffffff


	//----- nvinfo : EIATTR_COOP_GROUP_INSTR_OFFSETS
	.align		4
.L_111:
        /*0044*/ 	.byte	0x04, 0x28
        /*0046*/ 	.short	(.L_113 - .L_112)


	//   ....[0]....
.L_112:
        /*0048*/ 	.word	0x000000c0


	//----- nvinfo : EIATTR_VRC_CTA_INIT_COUNT
	.align		4
.L_113:
        /*004c*/ 	.byte	0x02, 0x4a
	.zero		1
	.zero		1


	//----- nvinfo : EIATTR_SYSCALL_OFFSETS
	.align		4
        /*0050*/ 	.byte	0x04, 0x46
        /*0052*/ 	.short	(.L_115 - .L_114)


	//   ....[0]....
.L_114:
        /*0054*/ 	.word	0x00000190


	//----- nvinfo : EIATTR_EXIT_INSTR_OFFSETS
	.align		4
.L_115:
        /*0058*/ 	.byte	0x04, 0x1c
        /*005a*/ 	.short	(.L_117 - .L_116)


	//   ....[0]....
.L_116:
        /*005c*/ 	.word	0x00000100


	//   ....[1]....
        /*0060*/ 	.word	0x000001a0


	//----- nvinfo : EIATTR_CBANK_PARAM_SIZE
	.align		4
.L_117:
        /*0064*/ 	.byte	0x03, 0x19
        /*0066*/ 	.short	0x0010


	//----- nvinfo : EIATTR_PARAM_CBANK
	.align		4
        /*0068*/ 	.byte	0x04, 0x0a
        /*006a*/ 	.short	(.L_119 - .L_118)
	.align		4
.L_118:
        /*006c*/ 	.word	index@(.nv.constant0._Z28test_reduce_xor_sync_defaultPPjS_)
        /*0070*/ 	.short	0x0380
        /*0072*/ 	.short	0x0010


	//----- nvinfo : EIATTR_SW_WAR
	.align		4
.L_119:
        /*0074*/ 	.byte	0x04, 0x36
        /*0076*/ 	.short	(.L_121 - .L_120)
.L_120:
        /*0078*/ 	.word	0x00000008
.L_121:


//--------------------- .nv.info._Z26test_reduce_or_sync_customPPjS_ --------------------------
	.section	.nv.info._Z26test_reduce_or_sync_customPPjS_,"",@"SHT_CUDA_INFO"
	.sectionflags	@""
	.align	4


	//----- nvinfo : EIATTR_CUDA_API_VERSION
	.align		4
        /*0000*/ 	.byte	0x04, 0x37
        /*0002*/ 	.short	(.L_123 - .L_122)
.L_122:
        /*0004*/ 	.word	0x00000082


	//----- nvinfo : EIATTR_KPARAM_INFO
	.align		4
.L_123:
        /*0008*/ 	.byte	0x04, 0x17
        /*000a*/ 	.short	(.L_125 - .L_124)
.L_124:
        /*000c*/ 	.word	0x00000000
        /*0010*/ 	.short	0x0001
        /*0012*/ 	.short	0x0008
        /*0014*/ 	.byte	0x00, 0xf5, 0x21, 0x00


	//----- nvinfo : EIATTR_KPARAM_INFO
	.align		4
.L_125:
        /*0018*/ 	.byte	0x04, 0x17
        /*001a*/ 	.short	(.L_127 - .L_126)
.L_126:
        /*001c*/ 	.word	0x00000000
        /*0020*/ 	.short	0x0000
        /*0022*/ 	.short	0x0000
        /*0024*/ 	.byte	0x00, 0xf5, 0x21, 0x00


	//----- nvinfo : EIATTR_SPARSE_MMA_MASK
	.align		4
.L_127:
        /*0028*/ 	.byte	0x03, 0x50
        /*002a*/ 	.short	0x0000


	//----- nvinfo : EIATTR_MAXREG_COUNT
	.align		4
        /*002c*/ 	.byte	0x03, 0x1b
        /*002e*/ 	.short	0x00ff


	//----- nvinfo : EIATTR_NUM_BARRIERS
	.align		4
        /*0030*/ 	.byte	0x02, 0x4c
        /*0032*/ 	.byte	0x01
	.zero		1


	//----- nvinfo : EIATTR_EXTERNS
	.align		4
        /*0034*/ 	.byte	0x04, 0x0f
        /*0036*/ 	.short	(.L_129 - .L_128)


	//   ....[0]....
	.align		4
.L_128:
        /*0038*/ 	.word	index@(vprintf)


	//----- nvinfo : EIATTR_MERCURY_ISA_VERSION
	.align		4
.L_129:
        /*003c*/ 	.byte	0x03, 0x5f
        /*003e*/ 	.short	0x0101


	//----- nvinfo : EIATTR_VRC_CTA_INIT_COUNT
	.align		4
        /*0040*/ 	.byte	0x02, 0x4a
	.zero		1
	.zero		1


	//----- nvinfo : EIATTR_SYSCALL_OFFSETS
	.align		4
        /*0044*/ 	.byte	0x04, 0x46
        /*0046*/ 	.short	(.L_131 - .L_130)


	//   ....[0]....
.L_130:
        /*0048*/ 	.word	0x00000e10


	//----- nvinfo : EIATTR_EXIT_INSTR_OFFSETS
	.align		4
.L_131:
        /*004c*/ 	.byte	0x04, 0x1c
        /*004e*/ 	.short	(.L_133 - .L_132)


	//   ....[0]....
.L_132:
        /*0050*/ 	.word	0x00000d80


	//   ....[1]....
        /*0054*/ 	.word	0x00000e20


	//----- nvinfo : EIATTR_CBANK_PARAM_SIZE
	.align		4
.L_133:
        /*0058*/ 	.byte	0x03, 0x19
        /*005a*/ 	.short	0x0010


	//----- nvinfo : EIATTR_PARAM_CBANK
	.align		4
        /*005c*/ 	.byte	0x04, 0x0a
        /*005e*/ 	.short	(.L_135 - .L_134)
	.align		4
.L_134:
        /*0060*/ 	.word	index@(.nv.constant0._Z26test_reduce_or_sync_customPPjS_)
        /*0064*/ 	.short	0x0380
        /*0066*/ 	.short	0x0010


	//----- nvinfo : EIATTR_SW_WAR
	.align		4
.L_135:
        /*0068*/ 	.byte	0x04, 0x36
        /*006a*/ 	.short	(.L_137 - .L_136)
.L_136:
        /*006c*/ 	.word	0x00000008
.L_137:


//--------------------- .nv.info._Z27test_reduce_or_sync_defaultPPjS_ --------------------------
	.section	.nv.info._Z27test_reduce_or_sync_defaultPPjS_,"",@"SHT_CUDA_INFO"
	.sectionflags	@""
	.align	4


	//----- nvinfo : EIATTR_CUDA_API_VERSION
	.align		4
        /*0000*/ 	.byte	0x04, 0x37
        /*0002*/ 	.short	(.L_139 - .L_138)
.L_138:
        /*0004*/ 	.word	0x00000082


	//----- nvinfo : EIATTR_KPARAM_INFO
	.align		4
.L_139:
        /*0008*/ 	.byte	0x04, 0x17
        /*000a*/ 	.short	(.L_141 - .L_140)
.L_140:
        /*000c*/ 	.word	0x00000000
        /*0010*/ 	.short	0x0001
        /*0012*/ 	.short	0x0008
        /*0014*/ 	.byte	0x00, 0xf5, 0x21, 0x00


	//----- nvinfo : EIATTR_KPARAM_INFO
	.align		4
.L_141:
        /*0018*/ 	.byte	0x04, 0x17
        /*001a*/ 	.short	(.L_143 - .L_142)
.L_142:
        /*001c*/ 	.word	0x00000000
        /*0020*/ 	.short	0x0000
        /*0022*/ 	.short	0x0000
        /*0024*/ 	.byte	0x00, 0xf5, 0x21, 0x00


	//----- nvinfo : EIATTR_SPARSE_MMA_MASK
	.align		4
.L_143:
        /*0028*/ 	.byte	0x03, 0x50
        /*002a*/ 	.short	0x0000


	//----- nvinfo : EIATTR_MAXREG_COUNT
	.align		4
        /*002c*/ 	.byte	0x03, 0x1b
        /*002e*/ 	.short	0x00ff


	//----- nvinfo : EIATTR_EXTERNS
	.align		4
        /*0030*/ 	.byte	0x04, 0x0f
        /*0032*/ 	.short	(.L_145 - .L_144)


	//   ....[0]....
	.align		4
.L_144:
        /*0034*/ 	.word	index@(vprintf)


	//----- nvinfo : EIATTR_MERCURY_ISA_VERSION
	.align		4
.L_145:
        /*0038*/ 	.byte	0x03, 0x5f
        /*003a*/ 	.short	0x0101


	//----- nvinfo : EIATTR_COOP_GROUP_MASK_REGIDS
	.align		4
        /*003c*/ 	.byte	0x04, 0x29
        /*003e*/ 	.short	(.L_147 - .L_146)


	//   ....[0]....
.L_146:
        /*0040*/ 	.word	0xffffffff


	//----- nvinfo : EIATTR_COOP_GROUP_INSTR_OFFSETS
	.align		4
.L_147:
        /*0044*/ 	.byte	0x04, 0x28
        /*0046*/ 	.short	(.L_149 - .L_148)


	//   ....[0]....
.L_148:
        /*0048*/ 	.word	0x000000c0


	//----- nvinfo : EIATTR_VRC_CTA_INIT_COUNT
	.align		4
.L_149:
        /*004c*/ 	.byte	0x02, 0x4a
	.zero		1
	.zero		1


	//----- nvinfo : EIATTR_SYSCALL_OFFSETS
	.align		4
        /*0050*/ 	.byte	0x04, 0x46
        /*0052*/ 	.short	(.L_151 - .L_150)


	//   ....[0]....
.L_150:
        /*0054*/ 	.word	0x00000190


	//----- nvinfo : EIATTR_EXIT_INSTR_OFFSETS
	.align		4
.L_151:
        /*0058*/ 	.byte	0x04, 0x1c
        /*005a*/ 	.short	(.L_153 - .L_152)


	//   ....[0]....
.L_152:
        /*005c*/ 	.word	0x00000100


	//   ....[1]....
        /*0060*/ 	.word	0x000001a0


	//----- nvinfo : EIATTR_CBANK_PARAM_SIZE
	.align		4
.L_153:
        /*0064*/ 	.byte	0x03, 0x19
        /*0066*/ 	.short	0x0010


	//----- nvinfo : EIATTR_PARAM_CBANK
	.align		4
        /*0068*/ 	.byte	0x04, 0x0a
        /*006a*/ 	.short	(.L_155 - .L_154)
	.align		4
.L_154:
        /*006c*/ 	.word	index@(.nv.constant0._Z27test_reduce_or_sync_defaultPPjS_)
        /*0070*/ 	.short	0x0380
        /*0072*/ 	.short	0x0010


	//----- nvinfo : EIATTR_SW_WAR
	.align		4
.L_155:
        /*0074*/ 	.byte	0x04, 0x36
        /*0076*/ 	.short	(.L_157 - .L_156)
.L_156:
        /*0078*/ 	.word	0x00000008
.L_157:


//--------------------- .nv.info._Z27test_reduce_and_sync_customPPjS_ --------------------------
	.section	.nv.info._Z27test_reduce_and_sync_customPPjS_,"",@"SHT_CUDA_INFO"
	.sectionflags	@""
	.align	4


	//----- nvinfo : EIATTR_CUDA_API_VERSION
	.align		4
        /*0000*/ 	.byte	0x04, 0x37
        /*0002*/ 	.short	(.L_159 - .L_158)
.L_158:
        /*0004*/ 	.word	0x00000082


	//----- nvinfo : EIATTR_KPARAM_INFO
	.align		4
.L_159:
        /*0008*/ 	.byte	0x04, 0x17
        /*000a*/ 	.short	(.L_161 - .L_160)
.L_160:
        /*000c*/ 	.word	0x00000000
        /*0010*/ 	.short	0x0001
        /*0012*/ 	.short	0x0008
        /*0014*/ 	.byte	0x00, 0xf5, 0x21, 0x00


	//----- nvinfo : EIATTR_KPARAM_INFO
	.align		4
.L_161:
        /*0018*/ 	.byte	0x04, 0x17
        /*001a*/ 	.short	(.L_163 - .L_162)
.L_162:
        /*001c*/ 	.word	0x00000000
        /*0020*/ 	.short	0x0000
        /*0022*/ 	.short	0x0000
        /*0024*/ 	.byte	0x00, 0xf5, 0x21, 0x00


	//----- nvinfo : EIATTR_SPARSE_MMA_MASK
	.align		4
.L_163:
        /*0028*/ 	.byte	0x03, 0x50
        /*002a*/ 	.short	0x0000


	//----- nvinfo : EIATTR_MAXREG_COUNT
	.align		4
        /*002c*/ 	.byte	0x03, 0x1b
        /*002e*/ 	.short	0x00ff


	//----- nvinfo : EIATTR_NUM_BARRIERS
	.align		4
        /*0030*/ 	.byte	0x02, 0x4c
        /*0032*/ 	.byte	0x01
	.zero		1


	//----- nvinfo : EIATTR_EXTERNS
	.align		4
        /*0034*/ 	.byte	0x04, 0x0f
        /*0036*/ 	.short	(.L_165 - .L_164)


	//   ....[0]....
	.align		4
.L_164:
        /*0038*/ 	.word	index@(vprintf)


	//----- nvinfo : EIATTR_MERCURY_ISA_VERSION
	.align		4
.L_165:
        /*003c*/ 	.byte	0x03, 0x5f
        /*003e*/ 	.short	0x0101


	//----- nvinfo : EIATTR_VRC_CTA_INIT_COUNT
	.align		4
        /*0040*/ 	.byte	0x02, 0x4a
	.zero		1
	.zero		1


	//----- nvinfo : EIATTR_SYSCALL_OFFSETS
	.align		4
        /*0044*/ 	.byte	0x04, 0x46
        /*0046*/ 	.short	(.L_167 - .L_166)


	//   ....[0]....
.L_166:
        /*0048*/ 	.word	0x00000810


	//----- nvinfo : EIATTR_EXIT_INSTR_OFFSETS
	.align		4
.L_167:
        /*004c*/ 	.byte	0x04, 0x1c
        /*004e*/ 	.short	(.L_169 - .L_168)


	//   ....[0]....
.L_168:
        /*0050*/ 	.word	0x00000780


	//   ....[1]....
        /*0054*/ 	.word	0x00000820


	//----- nvinfo : EIATTR_CBANK_PARAM_SIZE
	.align		4
.L_169:
        /*0058*/ 	.byte	0x03, 0x19
        /*005a*/ 	.short	0x0010


	//----- nvinfo : EIATTR_PARAM_CBANK
	.align		4
        /*005c*/ 	.byte	0x04, 0x0a
        /*005e*/ 	.short	(.L_171 - .L_170)
	.align		4
.L_170:
        /*0060*/ 	.word	index@(.nv.constant0._Z27test_reduce_and_sync_customPPjS_)
        /*0064*/ 	.short	0x0380
        /*0066*/ 	.short	0x0010


	//----- nvinfo : EIATTR_SW_WAR
	.align		4
.L_171:
        /*0068*/ 	.byte	0x04, 0x36
        /*006a*/ 	.short	(.L_173 - .L_172)
.L_172:
        /*006c*/ 	.word	0x00000008
.L_173:


//--------------------- .nv.info._Z28test_reduce_and_sync_defaultPPjS_ --------------------------
	.section	.nv.info._Z28test_reduce_and_sync_defaultPPjS_,"",@"SHT_CUDA_INFO"
	.sectionflags	@""
	.align	4


	//----- nvinfo : EIATTR_CUDA_API_VERSION
	.align		4
        /*0000*/ 	.byte	0x04, 0x37
        /*0002*/ 	.short	(.L_175 - .L_174)
.L_174:
        /*0004*/ 	.word	0x00000082


	//----- nvinfo : EIATTR_KPARAM_INFO
	.align		4
.L_175:
        /*0008*/ 	.byte	0x04, 0x17
        /*000a*/ 	.short	(.L_177 - .L_176)
.L_176:
        /*000c*/ 	.word	0x00000000
        /*0010*/ 	.short	0x0001
        /*0012*/ 	.short	0x0008
        /*0014*/ 	.byte	0x00, 0xf5, 0x21, 0x00


	//----- nvinfo : EIATTR_KPARAM_INFO
	.align		4
.L_177:
        /*0018*/ 	.byte	0x04, 0x17
        /*001a*/ 	.short	(.L_179 - .L_178)
.L_178:
        /*001c*/ 	.word	0x00000000
        /*0020*/ 	.short	0x0000
        /*0022*/ 	.short	0x0000
        /*0024*/ 	.byte	0x00, 0xf5, 0x21, 0x00


	//----- nvinfo : EIATTR_SPARSE_MMA_MASK
	.align		4
.L_179:
        /*0028*/ 	.byte	0x03, 0x50
        /*002a*/ 	.short	0x0000


	//----- nvinfo : EIATTR_MAXREG_COUNT
	.align		4
        /*002c*/ 	.byte	0x03, 0x1b
        /*002e*/ 	.short	0x00ff


	//----- nvinfo : EIATTR_EXTERNS
	.align		4
        /*0030*/ 	.byte	0x04, 0x0f
        /*0032*/ 	.short	(.L_181 - .L_180)


	//   ....[0]....
	.align		4
.L_180:
        /*0034*/ 	.word	index@(vprintf)


	//----- nvinfo : EIATTR_MERCURY_ISA_VERSION
	.align		4
.L_181:
        /*0038*/ 	.byte	0x03, 0x5f
        /*003a*/ 	.short	0x0101


	//----- nvinfo : EIATTR_COOP_GROUP_MASK_REGIDS
	.align		4
        /*003c*/ 	.byte	0x04, 0x29
        /*003e*/ 	.short	(.L_183 - .L_182)


	//   ....[0]....
.L_182:
        /*0040*/ 	.word	0xffffffff


	//----- nvinfo : EIATTR_COOP_GROUP_INSTR_OFFSETS
	.align		4
.L_183:
        /*0044*/ 	.byte	0x04, 0x28
        /*0046*/ 	.short	(.L_185 - .L_184)


	//   ....[0]....
.L_184:
        /*0048*/ 	.word	0x000000c0


	//----- nvinfo : EIATTR_VRC_CTA_INIT_COUNT
	.align		4
.L_185:
        /*004c*/ 	.byte	0x02, 0x4a
	.zero		1
	.zero		1


	//----- nvinfo : EIATTR_SYSCALL_OFFSETS
	.align		4
        /*0050*/ 	.byte	0x04, 0x46
        /*0052*/ 	.short	(.L_187 - .L_186)


	//   ....[0]....
.L_186:
        /*0054*/ 	.word	0x00000190


	//----- nvinfo : EIATTR_EXIT_INSTR_OFFSETS
	.align		4
.L_187:
        /*0058*/ 	.byte	0x04, 0x1c
        /*005a*/ 	.short	(.L_189 - .L_188)


	//   ....[0]....
.L_188:
        /*005c*/ 	.word	0x00000100


	//   ....[1]....
        /*0060*/ 	.word	0x000001a0


	//----- nvinfo : EIATTR_CBANK_PARAM_SIZE
	.align		4
.L_189:
        /*0064*/ 	.byte	0x03, 0x19
        /*0066*/ 	.short	0x0010


	//----- nvinfo : EIATTR_PARAM_CBANK
	.align		4
        /*0068*/ 	.byte	0x04, 0x0a
        /*006a*/ 	.short	(.L_191 - .L_190)
	.align		4
.L_190:
        /*006c*/ 	.word	index@(.nv.constant0._Z28test_reduce_and_sync_defaultPPjS_)
        /*0070*/ 	.short	0x0380
        /*0072*/ 	.short	0x0010


	//----- nvinfo : EIATTR_SW_WAR
	.align		4
.L_191:
        /*0074*/ 	.byte	0x04, 0x36
        /*0076*/ 	.short	(.L_193 - .L_192)
.L_192:
        /*0078*/ 	.word	0x00000008
.L_193:


//--------------------- .nv.info._Z27test_reduce_max_sync_customPPjS_ --------------------------
	.section	.nv.info._Z27test_reduce_max_sync_customPPjS_,"",@"SHT_CUDA_INFO"
	.sectionflags	@""
	.align	4


	//----- nvinfo : EIATTR_CUDA_API_VERSION
	.align		4
        /*0000*/ 	.byte	0x04, 0x37
        /*0002*/ 	.short	(.L_195 - .L_194)
.L_194:
        /*0004*/ 	.word	0x00000082


	//----- nvinfo : EIATTR_KPARAM_INFO
	.align		4
.L_195:
        /*0008*/ 	.byte	0x04, 0x17
        /*000a*/ 	.short	(.L_197 - .L_196)
.L_196:
        /*000c*/ 	.word	0x00000000
        /*0010*/ 	.short	0x0001
        /*0012*/ 	.short	0x0008
        /*0014*/ 	.byte	0x00, 0xf5, 0x21, 0x00


	//----- nvinfo : EIATTR_KPARAM_INFO
	.align		4
.L_197:
        /*0018*/ 	.byte	0x04, 0x17
        /*001a*/ 	.short	(.L_199 - .L_198)
.L_198:
        /*001c*/ 	.word	0x00000000
        /*0020*/ 	.short	0x0000
        /*0022*/ 	.short	0x0000
        /*0024*/ 	.byte	0x00, 0xf5, 0x21, 0x00


	//----- nvinfo : EIATTR_SPARSE_MMA_MASK
	.align		4
.L_199:
        /*0028*/ 	.byte	0x03, 0x50
        /*002a*/ 	.short	0x0000


	//----- nvinfo : EIATTR_MAXREG_COUNT
	.align		4
        /*002c*/ 	.byte	0x03, 0x1b
        /*002e*/ 	.short	0x00ff


	//----- nvinfo : EIATTR_NUM_BARRIERS
	.align		4
        /*0030*/ 	.byte	0x02, 0x4c
        /*0032*/ 	.byte	0x01
	.zero		1


	//----- nvinfo : EIATTR_EXTERNS
	.align		4
        /*0034*/ 	.byte	0x04, 0x0f
        /*0036*/ 	.short	(.L_201 - .L_200)


	//   ....[0]....
	.align		4
.L_200:
        /*0038*/ 	.word	index@(vprintf)


	//----- nvinfo : EIATTR_MERCURY_ISA_VERSION
	.align		4
.L_201:
        /*003c*/ 	.byte	0x03, 0x5f
        /*003e*/ 	.short	0x0101


	//----- nvinfo : EIATTR_VRC_CTA_INIT_COUNT
	.align		4
        /*0040*/ 	.byte	0x02, 0x4a
	.zero		1
	.zero		1


	//----- nvinfo : EIATTR_SYSCALL_OFFSETS
	.align		4
        /*0044*/ 	.byte	0x04, 0x46
        /*0046*/ 	.short	(.L_203 - .L_202)


	//   ....[0]....
.L_202:
        /*0048*/ 	.word	0x00001230


	//----- nvinfo : EIATTR_EXIT_INSTR_OFFSETS
	.align		4
.L_203:
        /*004c*/ 	.byte	0x04, 0x1c
        /*004e*/ 	.short	(.L_205 - .L_204)


	//   ....[0]....
.L_204:
        /*0050*/ 	.word	0x000011a0


	//   ....[1]....
        /*0054*/ 	.word	0x00001240


	//----- nvinfo : EIATTR_CBANK_PARAM_SIZE
	.align		4
.L_205:
        /*0058*/ 	.byte	0x03, 0x19
        /*005a*/ 	.short	0x0010


	//----- nvinfo : EIATTR_PARAM_CBANK
	.align		4
        /*005c*/ 	.byte	0x04, 0x0a
        /*005e*/ 	.short	(.L_207 - .L_206)
	.align		4
.L_206:
        /*0060*/ 	.word	index@(.nv.constant0._Z27test_reduce_max_sync_customPPjS_)
        /*0064*/ 	.short	0x0380
        /*0066*/ 	.short	0x0010


	//----- nvinfo : EIATTR_SW_WAR
	.align		4
.L_207:
        /*0068*/ 	.byte	0x04, 0x36
        /*006a*/ 	.short	(.L_209 - .L_208)
.L_208:
        /*006c*/ 	.word	0x00000008
.L_209:


//--------------------- .nv.info._Z28test_reduce_max_sync_defaultPPjS_ --------------------------
	.section	.nv.info._Z28test_reduce_max_sync_defaultPPjS_,"",@"SHT_CUDA_INFO"
	.sectionflags	@""
	.align	4


	//----- nvinfo : EIATTR_CUDA_API_VERSION
	.align		4
        /*0000*/ 	.byte	0x04, 0x37
        /*0002*/ 	.short	(.L_211 - .L_210)
.L_210:
        /*0004*/ 	.word	0x00000082


	//----- nvinfo : EIATTR_KPARAM_INFO
	.align		4
.L_211:
        /*0008*/ 	.byte	0x04, 0x17
        /*000a*/ 	.short	(.L_213 - .L_212)
.L_212:
        /*000c*/ 	.word	0x00000000
        /*0010*/ 	.short	0x0001
        /*0012*/ 	.short	0x0008
        /*0014*/ 	.byte	0x00, 0xf5, 0x21, 0x00


	//----- nvinfo : EIATTR_KPARAM_INFO
	.align		4
.L_213:
        /*0018*/ 	.byte	0x04, 0x17
        /*001a*/ 	.short	(.L_215 - .L_214)
.L_214:
        /*001c*/ 	.word	0x00000000
        /*0020*/ 	.short	0x0000
        /*0022*/ 	.short	0x0000
        /*0024*/ 	.byte	0x00, 0xf5, 0x21, 0x00


	//----- nvinfo : EIATTR_SPARSE_MMA_MASK
	.align		4
.L_215:
        /*0028*/ 	.byte	0x03, 0x50
        /*002a*/ 	.short	0x0000


	//----- nvinfo : EIATTR_MAXREG_COUNT
	.align		4
        /*002c*/ 	.byte	0x03, 0x1b
        /*002e*/ 	.short	0x00ff


	//----- nvinfo : EIATTR_EXTERNS
	.align		4
        /*0030*/ 	.byte	0x04, 0x0f
        /*0032*/ 	.short	(.L_217 - .L_216)


	//   ....[0]....
	.align		4
.L_216:
        /*0034*/ 	.word	index@(vprintf)


	//----- nvinfo : EIATTR_MERCURY_ISA_VERSION
	.align		4
.L_217:
        /*0038*/ 	.byte	0x03, 0x5f
        /*003a*/ 	.short	0x0101


	//----- nvinfo : EIATTR_COOP_GROUP_MASK_REGIDS
	.align		4
        /*003c*/ 	.byte	0x04, 0x29
        /*003e*/ 	.short	(.L_219 - .L_218)


	//   ....[0]....
.L_218:
        /*0040*/ 	.word	0xffffffff


	//----- nvinfo : EIATTR_COOP_GROUP_INSTR_OFFSETS
	.align		4
.L_219:
        /*0044*/ 	.byte	0x04, 0x28
        /*0046*/ 	.short	(.L_221 - .L_220)


	//   ....[0]....
.L_220:
        /*0048*/ 	.word	0x000000c0


	//----- nvinfo : EIATTR_VRC_CTA_INIT_COUNT
	.align		4
.L_221:
        /*004c*/ 	.byte	0x02, 0x4a
	.zero		1
	.zero		1


	//----- nvinfo : EIATTR_SYSCALL_OFFSETS
	.align		4
        /*0050*/ 	.byte	0x04, 0x46
        /*0052*/ 	.short	(.L_223 - .L_222)


	//   ....[0]....
.L_222:
        /*0054*/ 	.word	0x00000190


	//----- nvinfo : EIATTR_EXIT_INSTR_OFFSETS
	.align		4
.L_223:
        /*0058*/ 	.byte	0x04, 0x1c
        /*005a*/ 	.short	(.L_225 - .L_224)


	//   ....[0]....
.L_224:
        /*005c*/ 	.word	0x00000100


	//   ....[1]....
        /*0060*/ 	.word	0x000001a0


	//----- nvinfo : EIATTR_CBANK_PARAM_SIZE
	.align		4
.L_225:
        /*0064*/ 	.byte	0x03, 0x19
        /*0066*/ 	.short	0x0010


	//----- nvinfo : EIATTR_PARAM_CBANK
	.align		4
        /*0068*/ 	.byte	0x04, 0x0a
        /*006a*/ 	.short	(.L_227 - .L_226)
	.align		4
.L_226:
        /*006c*/ 	.word	index@(.nv.constant0._Z28test_reduce_max_sync_defaultPPjS_)
        /*0070*/ 	.short	0x0380
        /*0072*/ 	.short	0x0010


	//----- nvinfo : EIATTR_SW_WAR
	.align		4
.L_227:
        /*0074*/ 	.byte	0x04, 0x36
        /*0076*/ 	.short	(.L_229 - .L_228)
.L_228:
        /*0078*/ 	.word	0x00000008
.L_229:


//--------------------- .nv.info._Z27test_reduce_min_sync_customPPjS_ --------------------------
	.section	.nv.info._Z27test_reduce_min_sync_customPPjS_,"",@"SHT_CUDA_INFO"
	.sectionflags	@""
	.align	4


	//----- nvinfo : EIATTR_CUDA_API_VERSION
	.align		4
        /*0000*/ 	.byte	0x04, 0x37
        /*0002*/ 	.short	(.L_231 - .L_230)
.L_230:
        /*0004*/ 	.word	0x00000082


	//----- nvinfo : EIATTR_KPARAM_INFO
	.align		4
.L_231:
        /*0008*/ 	.byte	0x04, 0x17
        /*000a*/ 	.short	(.L_233 - .L_232)
.L_232:
        /*000c*/ 	.word	0x00000000
        /*0010*/ 	.short	0x0001
        /*0012*/ 	.short	0x0008
        /*0014*/ 	.byte	0x00, 0xf5, 0x21, 0x00


	//----- nvinfo : EIATTR_KPARAM_INFO
	.align		4
.L_233:
        /*0018*/ 	.byte	0x04, 0x17
        /*001a*/ 	.short	(.L_235 - .L_234)
.L_234:
        /*001c*/ 	.word	0x00000000
        /*0020*/ 	.short	0x0000
        /*0022*/ 	.short	0x0000
        /*0024*/ 	.byte	0x00, 0xf5, 0x21, 0x00


	//----- nvinfo : EIATTR_SPARSE_MMA_MASK
	.align		4
.L_235:
        /*0028*/ 	.byte	0x03, 0x50
        /*002a*/ 	.short	0x0000


	//----- nvinfo : EIATTR_MAXREG_COUNT
	.align		4
        /*002c*/ 	.byte	0x03, 0x1b
        /*002e*/ 	.short	0x00ff


	//----- nvinfo : EIATTR_NUM_BARRIERS
	.align		4
        /*0030*/ 	.byte	0x02, 0x4c
        /*0032*/ 	.byte	0x01
	.zero		1


	//----- nvinfo : EIATTR_EXTERNS
	.align		4
        /*0034*/ 	.byte	0x04, 0x0f
        /*0036*/ 	.short	(.L_237 - .L_236)


	//   ....[0]....
	.align		4
.L_236:
        /*0038*/ 	.word	index@(vprintf)


	//----- nvinfo : EIATTR_MERCURY_ISA_VERSION
	.align		4
.L_237:
        /*003c*/ 	.byte	0x03, 0x5f
        /*003e*/ 	.short	0x0101


	//----- nvinfo : EIATTR_VRC_CTA_INIT_COUNT
	.align		4
        /*0040*/ 	.byte	0x02, 0x4a
	.zero		1
	.zero		1


	//----- nvinfo : EIATTR_SYSCALL_OFFSETS
	.align		4
        /*0044*/ 	.byte	0x04, 0x46
        /*0046*/ 	.short	(.L_239 - .L_238)


	//   ....[0]....
.L_238:
        /*0048*/ 	.word	0x00000200


	//----- nvinfo : EIATTR_EXIT_INSTR_OFFSETS
	.align		4
.L_239:
        /*004c*/ 	.byte	0x04, 0x1c
        /*004e*/ 	.short	(.L_241 - .L_240)


	//   ....[0]....
.L_240:
        /*0050*/ 	.word	0x00000170


	//   ....[1]....
        /*0054*/ 	.word	0x00000210


	//----- nvinfo : EIATTR_CBANK_PARAM_SIZE
	.align		4
.L_241:
        /*0058*/ 	.byte	0x03, 0x19
        /*005a*/ 	.short	0x0010


	//----- nvinfo : EIATTR_PARAM_CBANK
	.align		4
        /*005c*/ 	.byte	0x04, 0x0a
        /*005e*/ 	.short	(.L_243 - .L_242)
	.align		4
.L_242:
        /*0060*/ 	.word	index@(.nv.constant0._Z27test_reduce_min_sync_customPPjS_)
        /*0064*/ 	.short	0x0380
        /*0066*/ 	.short	0x0010


	//----- nvinfo : EIATTR_SW_WAR
	.align		4
.L_243:
        /*0068*/ 	.byte	0x04, 0x36
        /*006a*/ 	.short	(.L_245 - .L_244)
.L_244:
        /*006c*/ 	.word	0x00000008
.L_245:


//--------------------- .nv.info._Z28test_reduce_min_sync_defaultPPjS_ --------------------------
	.section	.nv.info._Z28test_reduce_min_sync_defaultPPjS_,"",@"SHT_CUDA_INFO"
	.sectionflags	@""
	.align	4


	//----- nvinfo : EIATTR_CUDA_API_VERSION
	.align		4
        /*0000*/ 	.byte	0x04, 0x37
        /*0002*/ 	.short	(.L_247 - .L_246)
.L_246:
        /*0004*/ 	.word	0x00000082


	//----- nvinfo : EIATTR_KPARAM_INFO
	.align		4
.L_247:
        /*0008*/ 	.byte	0x04, 0x17
        /*000a*/ 	.short	(.L_249 - .L_248)
.L_248:
        /*000c*/ 	.word	0x00000000
        /*0010*/ 	.short	0x0001
        /*0012*/ 	.short	0x0008
        /*0014*/ 	.byte	0x00, 0xf5, 0x21, 0x00


	//----- nvinfo : EIATTR_KPARAM_INFO
	.align		4
.L_249:
        /*0018*/ 	.byte	0x04, 0x17
        /*001a*/ 	.short	(.L_251 - .L_250)
.L_250:
        /*001c*/ 	.word	0x00000000
        /*0020*/ 	.short	0x0000
        /*0022*/ 	.short	0x0000
        /*0024*/ 	.byte	0x00, 0xf5, 0x21, 0x00


	//----- nvinfo : EIATTR_SPARSE_MMA_MASK
	.align		4
.L_251:
        /*0028*/ 	.byte	0x03, 0x50
        /*002a*/ 	.short	0x0000


	//----- nvinfo : EIATTR_MAXREG_COUNT
	.align		4
        /*002c*/ 	.byte	0x03, 0x1b
        /*002e*/ 	.short	0x00ff


	//----- nvinfo : EIATTR_EXTERNS
	.align		4
        /*0030*/ 	.byte	0x04, 0x0f
        /*0032*/ 	.short	(.L_253 - .L_252)


	//   ....[0]....
	.align		4
.L_252:
        /*0034*/ 	.word	index@(vprintf)


	//----- nvinfo : EIATTR_MERCURY_ISA_VERSION
	.align		4
.L_253:
        /*0038*/ 	.byte	0x03, 0x5f
        /*003a*/ 	.short	0x0101


	//----- nvinfo : EIATTR_COOP_GROUP_MASK_REGIDS
	.align		4
        /*003c*/ 	.byte	0x04, 0x29
        /*003e*/ 	.short	(.L_255 - .L_254)


	//   ....[0]....
.L_254:
        /*0040*/ 	.word	0xffffffff


	//----- nvinfo : EIATTR_COOP_GROUP_INSTR_OFFSETS
	.align		4
.L_255:
        /*0044*/ 	.byte	0x04, 0x28
        /*0046*/ 	.short	(.L_257 - .L_256)


	//   ....[0]....
.L_256:
        /*0048*/ 	.word	0x000000c0


	//----- nvinfo : EIATTR_VRC_CTA_INIT_COUNT
	.align		4
.L_257:
        /*004c*/ 	.byte	0x02, 0x4a
	.zero		1
	.zero		1


	//----- nvinfo : EIATTR_SYSCALL_OFFSETS
	.align		4
        /*0050*/ 	.byte	0x04, 0x46
        /*0052*/ 	.short	(.L_259 - .L_258)


	//   ....[0]....
.L_258:
        /*0054*/ 	.word	0x00000190


	//----- nvinfo : EIATTR_EXIT_INSTR_OFFSETS
	.align		4
.L_259:
        /*0058*/ 	.byte	0x04, 0x1c
        /*005a*/ 	.short	(.L_261 - .L_260)


	//   ....[0]....
.L_260:
        /*005c*/ 	.word	0x00000100


	//   ....[1]....
        /*0060*/ 	.word	0x000001a0


	//----- nvinfo : EIATTR_CBANK_PARAM_SIZE
	.align		4
.L_261:
        /*0064*/ 	.byte	0x03, 0x19
        /*0066*/ 	.short	0x0010


	//----- nvinfo : EIATTR_PARAM_CBANK
	.align		4
        /*0068*/ 	.byte	0x04, 0x0a
        /*006a*/ 	.short	(.L_263 - .L_262)
	.align		4
.L_262:
        /*006c*/ 	.word	index@(.nv.constant0._Z28test_reduce_min_sync_defaultPPjS_)
        /*0070*/ 	.short	0x0380
        /*0072*/ 	.short	0x0010


	//----- nvinfo : EIATTR_SW_WAR
	.align		4
.L_263:
        /*0074*/ 	.byte	0x04, 0x36
        /*0076*/ 	.short	(.L_265 - .L_264)
.L_264:
        /*0078*/ 	.word	0x00000008
.L_265:


//--------------------- .nv.info._Z27test_reduce_add_sync_customPPjS_ --------------------------
	.section	.nv.info._Z27test_reduce_add_sync_customPPjS_,"",@"SHT_CUDA_INFO"
	.sectionflags	@""
	.align	4


	//----- nvinfo : EIATTR_CUDA_API_VERSION
	.align		4
        /*0000*/ 	.byte	0x04, 0x37
        /*0002*/ 	.short	(.L_267 - .L_266)
.L_266:
        /*0004*/ 	.word	0x00000082


	//----- nvinfo : EIATTR_KPARAM_INFO
	.align		4
.L_267:
        /*0008*/ 	.byte	0x04, 0x17
        /*000a*/ 	.short	(.L_269 - .L_268)
.L_268:
        /*000c*/ 	.word	0x00000000
        /*0010*/ 	.short	0x0001
        /*0012*/ 	.short	0x0008
        /*0014*/ 	.byte	0x00, 0xf5, 0x21, 0x00


	//----- nvinfo : EIATTR_KPARAM_INFO
	.align		4
.L_269:
        /*0018*/ 	.byte	0x04, 0x17
        /*001a*/ 	.short	(.L_271 - .L_270)
.L_270:
        /*001c*/ 	.word	0x00000000
        /*0020*/ 	.short	0x0000
        /*0022*/ 	.short	0x0000
        /*0024*/ 	.byte	0x00, 0xf5, 0x21, 0x00


	//----- nvinfo : EIATTR_SPARSE_MMA_MASK
	.align		4
.L_271:
        /*0028*/ 	.byte	0x03, 0x50
        /*002a*/ 	.short	0x0000


	//----- nvinfo : EIATTR_MAXREG_COUNT
	.align		4
        /*002c*/ 	.byte	0x03, 0x1b
        /*002e*/ 	.short	0x00ff


	//----- nvinfo : EIATTR_NUM_BARRIERS
	.align		4
        /*0030*/ 	.byte	0x02, 0x4c
        /*0032*/ 	.byte	0x01
	.zero		1


	//----- nvinfo : EIATTR_EXTERNS
	.align		4
        /*0034*/ 	.byte	0x04, 0x0f
        /*0036*/ 	.short	(.L_273 - .L_272)


	//   ....[0]....
	.align		4
.L_272:
        /*0038*/ 	.word	index@(vprintf)


	//----- nvinfo : EIATTR_MERCURY_ISA_VERSION
	.align		4
.L_273:
        /*003c*/ 	.byte	0x03, 0x5f
        /*003e*/ 	.short	0x0101


	//----- nvinfo : EIATTR_VRC_CTA_INIT_COUNT
	.align		4
        /*0040*/ 	.byte	0x02, 0x4a
	.zero		1
	.zero		1


	//----- nvinfo : EIATTR_SYSCALL_OFFSETS
	.align		4
        /*0044*/ 	.byte	0x04, 0x46
        /*0046*/ 	.short	(.L_275 - .L_274)


	//   ....[0]....
.L_274:
        /*0048*/ 	.word	0x00000e10


	//----- nvinfo : EIATTR_EXIT_INSTR_OFFSETS
	.align		4
.L_275:
        /*004c*/ 	.byte	0x04, 0x1c
        /*004e*/ 	.short	(.L_277 - .L_276)


	//   ....[0]....
.L_276:
        /*0050*/ 	.word	0x00000d80


	//   ....[1]....
        /*0054*/ 	.word	0x00000e20


	//----- nvinfo : EIATTR_CBANK_PARAM_SIZE
	.align		4
.L_277:
        /*0058*/ 	.byte	0x03, 0x19
        /*005a*/ 	.short	0x0010


	//----- nvinfo : EIATTR_PARAM_CBANK
	.align		4
        /*005c*/ 	.byte	0x04, 0x0a
        /*005e*/ 	.short	(.L_279 - .L_278)
	.align		4
.L_278:
        /*0060*/ 	.word	index@(.nv.constant0._Z27test_reduce_add_sync_customPPjS_)
        /*0064*/ 	.short	0x0380
        /*0066*/ 	.short	0x0010


	//----- nvinfo : EIATTR_SW_WAR
	.align		4
.L_279:
        /*0068*/ 	.byte	0x04, 0x36
        /*006a*/ 	.short	(.L_281 - .L_280)
.L_280:
        /*006c*/ 	.word	0x00000008
.L_281:


//--------------------- .nv.info._Z28test_reduce_add_sync_defaultPPjS_ --------------------------
	.section	.nv.info._Z28test_reduce_add_sync_defaultPPjS_,"",@"SHT_CUDA_INFO"
	.sectionflags	@""
	.align	4


	//----- nvinfo : EIATTR_CUDA_API_VERSION
	.align		4
        /*0000*/ 	.byte	0x04, 0x37
        /*0002*/ 	.short	(.L_283 - .L_282)
.L_282:
        /*0004*/ 	.word	0x00000082


	//----- nvinfo : EIATTR_KPARAM_INFO
	.align		4
.L_283:
        /*0008*/ 	.byte	0x04, 0x17
        /*000a*/ 	.short	(.L_285 - .L_284)
.L_284:
        /*000c*/ 	.word	0x00000000
        /*0010*/ 	.short	0x0001
        /*0012*/ 	.short	0x0008
        /*0014*/ 	.byte	0x00, 0xf5, 0x21, 0x00


	//----- nvinfo : EIATTR_KPARAM_INFO
	.align		4
.L_285:
        /*0018*/ 	.byte	0x04, 0x17
        /*001a*/ 	.short	(.L_287 - .L_286)
.L_286:
        /*001c*/ 	.word	0x00000000
        /*0020*/ 	.short	0x0000
        /*0022*/ 	.short	0x0000
        /*0024*/ 	.byte	0x00, 0xf5, 0x21, 0x00


	//----- nvinfo : EIATTR_SPARSE_MMA_MASK
	.align		4
.L_287:
        /*0028*/ 	.byte	0x03, 0x50
        /*002a*/ 	.short	0x0000


	//----- nvinfo : EIATTR_MAXREG_COUNT
	.align		4
        /*002c*/ 	.byte	0x03, 0x1b
        /*002e*/ 	.short	0x00ff


	//----- nvinfo : EIATTR_EXTERNS
	.align		4
        /*0030*/ 	.byte	0x04, 0x0f
        /*0032*/ 	.short	(.L_289 - .L_288)


	//   ....[0]....
	.align		4
.L_288:
        /*0034*/ 	.word	index@(vprintf)


	//----- nvinfo : EIATTR_MERCURY_ISA_VERSION
	.align		4
.L_289:
        /*0038*/ 	.byte	0x03, 0x5f
        /*003a*/ 	.short	0x0101


	//----- nvinfo : EIATTR_COOP_GROUP_MASK_REGIDS
	.align		4
        /*003c*/ 	.byte	0x04, 0x29
        /*003e*/ 	.short	(.L_291 - .L_290)


	//   ....[0]....
.L_290:
        /*0040*/ 	.word	0xffffffff


	//----- nvinfo : EIATTR_COOP_GROUP_INSTR_OFFSETS
	.align		4
.L_291:
        /*0044*/ 	.byte	0x04, 0x28
        /*0046*/ 	.short	(.L_293 - .L_292)


	//   ....[0]....
.L_292:
        /*0048*/ 	.word	0x000000c0


	//----- nvinfo : EIATTR_VRC_CTA_INIT_COUNT
	.align		4
.L_293:
        /*004c*/ 	.byte	0x02, 0x4a
	.zero		1
	.zero		1


	//----- nvinfo : EIATTR_SYSCALL_OFFSETS
	.align		4
        /*0050*/ 	.byte	0x04, 0x46
        /*0052*/ 	.short	(.L_295 - .L_294)


	//   ....[0]....
.L_294:
        /*0054*/ 	.word	0x00000190


	//----- nvinfo : EIATTR_EXIT_INSTR_OFFSETS
	.align		4
.L_295:
        /*0058*/ 	.byte	0x04, 0x1c
        /*005a*/ 	.short	(.L_297 - .L_296)


	//   ....[0]....
.L_296:
        /*005c*/ 	.word	0x00000100


	//   ....[1]....
        /*0060*/ 	.word	0x000001a0


	//----- nvinfo : EIATTR_CBANK_PARAM_SIZE
	.align		4
.L_297:
        /*0064*/ 	.byte	0x03, 0x19
        /*0066*/ 	.short	0x0010


	//----- nvinfo : EIATTR_PARAM_CBANK
	.align		4
        /*0068*/ 	.byte	0x04, 0x0a
        /*006a*/ 	.short	(.L_299 - .L_298)
	.align		4
.L_298:
        /*006c*/ 	.word	index@(.nv.constant0._Z28test_reduce_add_sync_defaultPPjS_)
        /*0070*/ 	.short	0x0380
        /*0072*/ 	.short	0x0010


	//----- nvinfo : EIATTR_SW_WAR
	.align		4
.L_299:
        /*0074*/ 	.byte	0x04, 0x36
        /*0076*/ 	.short	(.L_301 - .L_300)
.L_300:
        /*0078*/ 	.word	0x00000008
.L_301:


//--------------------- .nv.callgraph             --------------------------
	.section	.nv.callgraph,"",@"SHT_CUDA_CALLGRAPH"
	.align	4
	.sectionentsize	8
	.align		4
        /*0000*/ 	.word	0x00000000
	.align		4
        /*0004*/ 	.word	0xffffffff
	.align		4
        /*0008*/ 	.word	index@(_Z27test_reduce_xor_sync_customPPjS_)
	.align		4
        /*000c*/ 	.word	index@(vprintf)
	.align		4
        /*0010*/ 	.word	index@(_Z28test_reduce_xor_sync_defaultPPjS_)
	.align		4
        /*0014*/ 	.word	index@(vprintf)
	.align		4
        /*0018*/ 	.word	index@(_Z26test_reduce_or_sync_customPPjS_)
	.align		4
        /*001c*/ 	.word	index@(vprintf)
	.align		4
        /*0020*/ 	.word	index@(_Z27test_reduce_or_sync_defaultPPjS_)
	.align		4
        /*0024*/ 	.word	index@(vprintf)
	.align		4
        /*0028*/ 	.word	index@(_Z27test_reduce_and_sync_customPPjS_)
	.align		4
        /*002c*/ 	.word	index@(vprintf)
	.align		4
        /*0030*/ 	.word	index@(_Z28test_reduce_and_sync_defaultPPjS_)
	.align		4
        /*0034*/ 	.word	index@(vprintf)
	.align		4
        /*0038*/ 	.word	index@(_Z27test_reduce_max_sync_customPPjS_)
	.align		4
        /*003c*/ 	.word	index@(vprintf)
	.align		4
        /*0040*/ 	.word	index@(_Z28test_reduce_max_sync_defaultPPjS_)
	.align		4
        /*0044*/ 	.word	index@(vprintf)
	.align		4
        /*0048*/ 	.word	index@(_Z27test_reduce_min_sync_customPPjS_)
	.align		4
        /*004c*/ 	.word	index@(vprintf)
	.align		4
        /*0050*/ 	.word	index@(_Z28test_reduce_min_sync_defaultPPjS_)
	.align		4
        /*0054*/ 	.word	index@(vprintf)
	.align		4
        /*0058*/ 	.word	index@(_Z27test_reduce_add_sync_customPPjS_)
	.align		4
        /*005c*/ 	.word	index@(vprintf)
	.align		4
        /*0060*/ 	.word	index@(_Z28test_reduce_add_sync_defaultPPjS_)
	.align		4
        /*0064*/ 	.word	index@(vprintf)
	.align		4
        /*0068*/ 	.word	0x00000000
	.align		4
        /*006c*/ 	.word	0xfffffffe
	.align		4
        /*0070*/ 	.word	0x00000000
	.align		4
        /*0074*/ 	.word	0xfffffffd
	.align		4
        /*0078*/ 	.word	0x00000000
	.align		4
        /*007c*/ 	.word	0xfffffffc


//--------------------- .nv.constant4             --------------------------
	.section	.nv.constant4,"a",@progbits
	.align	8
	.align		8
.nv.constant4:
        /*0000*/ 	.dword	vprintf
	.align		8
        /*0008*/ 	.dword	reduce_add_sync_shared_var_arr
	.align		8
        /*0010*/ 	.dword	reduce_add_sync_updated
	.align		8
        /*0018*/ 	.dword	reduce_min_sync_shared_var_arr
	.align		8
        /*0020*/ 	.dword	reduce_min_sync_updated
	.align		8
        /*0028*/ 	.dword	reduce_max_sync_shared_var_arr
	.align		8
        /*0030*/ 	.dword	reduce_max_sync_updated
	.align		8
        /*0038*/ 	.dword	reduce_and_sync_shared_var_arr
	.align		8
        /*0040*/ 	.dword	reduce_and_sync_updated
	.align		8
        /*0048*/ 	.dword	reduce_or_sync_shared_var_arr
	.align		8
        /*0050*/ 	.dword	reduce_or_sync_updated
	.align		8
        /*0058*/ 	.dword	reduce_xor_sync_shared_var_arr
	.align		8
        /*0060*/ 	.dword	reduce_xor_sync_updated
	.align		8
        /*0068*/ 	.dword	$str
	.align		8
        /*0070*/ 	.dword	$str$1


//--------------------- .text._Z27test_reduce_xor_sync_customPPjS_ --------------------------
	.section	.text._Z27test_reduce_xor_sync_customPPjS_,"ax",@progbits
	.align	128
        .global         _Z27test_reduce_xor_sync_customPPjS_
        .type           _Z27test_reduce_xor_sync_customPPjS_,@function
        .size           _Z27test_reduce_xor_sync_customPPjS_,(.L_x_56 - _Z27test_reduce_xor_sync_customPPjS_)
        .other          _Z27test_reduce_xor_sync_customPPjS_,@"STO_CUDA_ENTRY STV_DEFAULT"
_Z27test_reduce_xor_sync_customPPjS_:
.text._Z27test_reduce_xor_sync_customPPjS_:
[----:B------:R-:W0:Y:S08]  /*0000*/  LDC R1, c[0x0][0x37c] ;  /* 0x0000df00ff017b82 */ /* 0x000e300000000800 */
[----:B------:R-:W1:Y:S01]  /*0010*/  LDC.64 R4, c[0x0][0x380] ;  /* 0x0000e000ff047b82 */ /* 0x000e620000000a00 */
[----:B------:R-:W1:Y:S01]  /*0020*/  LDCU.64 UR4, c[0x0][0x358] ;  /* 0x00006b00ff0477ac */ /* 0x000e620008000a00 */
[----:B------:R-:W2:Y:S01]  /*0030*/  S2R R0, SR_TID.X ;  /* 0x0000000000007919 */ /* 0x000ea20000002100 */
[----:B0-----:R-:W-:Y:S01]  /*0040*/  VIADD R1, R1, 0xfffffff8 ;  /* 0xfffffff801017836 */ /* 0x001fe20000000000 */
[----:B------:R-:W0:Y:S04]  /*0050*/  LDCU.64 UR6, c[0x4][0x60] ;  /* 0x01000c00ff0677ac */ /* 0x000e280008000a00 */
[----:B------:R-:W3:Y:S01]  /*0060*/  LDC.64 R8, c[0x4][0x58] ;  /* 0x01001600ff087b82 */ /* 0x000ee20000000a00 */
[----:B-1----:R-:W2:Y:S02]  /*0070*/  LDG.E.64 R4, desc[UR4][R4.64] ;  /* 0x0000000404047981 */ /* 0x002ea4000c1e1b00 */
[----:B--2---:R-:W-:-:S06]  /*0080*/  IMAD.WIDE.U32 R6, R0, 0x4, R4 ;  /* 0x0000000400067825 */ /* 0x004fcc00078e0004 */
[----:B------:R-:W2:Y:S01]  /*0090*/  LD.E R7, desc[UR4][R6.64] ;  /* 0x0000000406077980 */ /* 0x000ea2000c101900 */
[C---:B0-----:R-:W-:Y:S01]  /*00a0*/  IADD3 R10, P0, PT, R0.reuse, UR6, RZ ;  /* 0x00000006000a7c10 */ /* 0x041fe2000ff1e0ff */
[----:B---3--:R-:W-:Y:S01]  /*00b0*/  IMAD.WIDE.U32 R8, R0, 0x4, R8 ;  /* 0x0000000400087825 */ /* 0x008fe200078e0008 */
[----:B------:R-:W0:Y:S03]  /*00c0*/  LDC.64 R2, c[0x4][0x60] ;  /* 0x01001800ff027b82 */ /* 0x000e260000000a00 */
[----:B------:R-:W-:Y:S02]  /*00d0*/  IMAD.MOV.U32 R13, RZ, RZ, 0x1 ;  /* 0x00000001ff0d7424 */ /* 0x000fe400078e00ff */
[----:B------:R-:W-:Y:S01]  /*00e0*/  IMAD.X R11, RZ, RZ, UR7, P0 ;  /* 0x00000007ff0b7e24 */ /* 0x000fe200080e06ff */
[----:B--2---:R1:W-:Y:S04]  /*00f0*/  STG.E desc[UR4][R8.64], R7 ;  /* 0x0000000708007986 */ /* 0x0043e8000c101904 */
[----:B------:R2:W-:Y:S01]  /*0100*/  STG.E.U8 desc[UR4][R10.64], R13 ;  /* 0x0000000d0a007986 */ /* 0x0005e2000c101104 */
[----:B------:R-:W-:Y:S06]  /*0110*/  BAR.SYNC.DEFER_BLOCKING 0x0 ;  /* 0x0000000000007b1d */ /* 0x000fec0000010000 */
[----:B0-----:R-:W3:Y:S04]  /*0120*/  LDG.E.U8 R4, desc[UR4][R2.64] ;  /* 0x0000000402047981 */ /* 0x001ee8000c1e1100 */
[----:B------:R-:W4:Y:S04]  /*0130*/  LDG.E.U8 R5, desc[UR4][R2.64+0x1] ;  /* 0x0000010402057981 */ /* 0x000f28000c1e1100 */
[----:B------:R-:W5:Y:S04]  /*0140*/  LDG.E.U8 R6, desc[UR4][R2.64+0x2] ;  /* 0x0000020402067981 */ /* 0x000f68000c1e1100 */
[----:B------:R-:W2:Y:S04]  /*0150*/  LDG.E.U8 R12, desc[UR4][R2.64+0x3] ;  /* 0x00000304020c7981 */ /* 0x000ea8000c1e1100 */
        /* <DEDUP_REMOVED lines=10> */
[----:B------:R-:W2:Y:S01]  /*0200*/  LDG.E.U8 R24, desc[UR4][R2.64+0x11] ;  /* 0x0000110402187981 */ /* 0x000ea2000c1e1100 */
[----:B---3--:R-:W-:-:S02]  /*0210*/  ISETP.NE.AND P0, PT, R4, RZ, PT ;  /* 0x000000ff0400720c */ /* 0x008fc40003f05270 */
[----:B----4-:R-:W-:Y:S02]  /*0220*/  ISETP.NE.AND P3, PT, R5, RZ, PT ;  /* 0x000000ff0500720c */ /* 0x010fe40003f65270 */
[----:B-----5:R-:W-:Y:S02]  /*0230*/  ISETP.NE.AND P2, PT, R6, RZ, PT ;  /* 0x000000ff0600720c */ /* 0x020fe40003f45270 */
[----:B--2---:R-:W-:-:S07]  /*0240*/  ISETP.NE.AND P1, PT, R12, RZ, PT ;  /* 0x000000ff0c00720c */ /* 0x004fce0003f25270 */
[----:B-1----:R-:W0:Y:S08]  /*0250*/  @P0 LDC.64 R8, c[0x4][0x58] ;  /* 0x01001600ff080b82 */ /* 0x002e300000000a00 */
[----:B------:R-:W1:Y:S08]  /*0260*/  @P3 LDC.64 R10, c[0x4][0x58] ;  /* 0x01001600ff0a3b82 */ /* 0x000e700000000a00 */
[----:B------:R-:W2:Y:S08]  /*0270*/  @P2 LDC.64 R12, c[0x4][0x58] ;  /* 0x01001600ff0c2b82 */ /* 0x000eb00000000a00 */
[----:B------:R-:W3:Y:S01]  /*0280*/  @P1 LDC.64 R6, c[0x4][0x58] ;  /* 0x01001600ff061b82 */ /* 0x000ee20000000a00 */
[----:B------:R-:W-:-:S06]  /*0290*/  IMAD.MOV.U32 R4, RZ, RZ, RZ ;  /* 0x000000ffff047224 */ /* 0x000fcc00078e00ff */
[----:B0-----:R-:W4:Y:S04]  /*02a0*/  @P0 LDG.E R4, desc[UR4][R8.64] ;  /* 0x0000000408040981 */ /* 0x001f28000c1e1900 */
[----:B------:R0:W-:Y:S04]  /*02b0*/  @P0 STG.E.U8 desc[UR4][R2.64], RZ ;  /* 0x000000ff02000986 */ /* 0x0001e8000c101104 */
[----:B-1----:R-:W4:Y:S04]  /*02c0*/  @P3 LDG.E R11, desc[UR4][R10.64+0x4] ;  /* 0x000004040a0b3981 */ /* 0x002f28000c1e1900 */
[----:B------:R0:W-:Y:S04]  /*02d0*/  @P3 STG.E.U8 desc[UR4][R2.64+0x1], RZ ;  /* 0x000001ff02003986 */ /* 0x0001e8000c101104 */
[----:B--2---:R1:W2:Y:S04]  /*02e0*/  @P2 LDG.E R5, desc[UR4][R12.64+0x8] ;  /* 0x000008040c052981 */ /* 0x0042a8000c1e1900 */
[----:B------:R0:W-:Y:S04]  /*02f0*/  @P2 STG.E.U8 desc[UR4][R2.64+0x2], RZ ;  /* 0x000002ff02002986 */ /* 0x0001e8000c101104 */
[----:B---3--:R-:W3:Y:S01]  /*0300*/  @P1 LDG.E R7, desc[UR4][R6.64+0xc] ;  /* 0x00000c0406071981 */ /* 0x008ee2000c1e1900 */
[----:B------:R-:W-:-:S02]  /*0310*/  ISETP.NE.AND P0, PT, R14, RZ, PT ;  /* 0x000000ff0e00720c */ /* 0x000fc40003f05270 */
[----:B------:R-:W-:Y:S02]  /*0320*/  ISETP.NE.AND P6, PT, R15, RZ, PT ;  /* 0x000000ff0f00720c */ /* 0x000fe40003fc5270 */
[----:B------:R-:W-:Y:S02]  /*0330*/  ISETP.NE.AND P5, PT, R16, RZ, PT ;  /* 0x000000ff1000720c */ /* 0x000fe40003fa5270 */
[----:B------:R-:W-:-:S07]  /*0340*/  ISETP.NE.AND P4, PT, R17, RZ, PT ;  /* 0x000000ff1100720c */ /* 0x000fce0003f85270 */
[----:B------:R-:W5:Y:S01]  /*0350*/  @P0 LDC.64 R14, c[0x4][0x58] ;  /* 0x01001600ff0e0b82 */ /* 0x000f620000000a00 */
[----:B------:R0:W-:Y:S07]  /*0360*/  @P1 STG.E.U8 desc[UR4][R2.64+0x3], RZ ;  /* 0x000003ff02001986 */ /* 0x0001ee000c101104 */
[----:B-1----:R-:W1:Y:S08]  /*0370*/  @P6 LDC.64 R12, c[0x4][0x58] ;  /* 0x01001600ff0c6b82 */ /* 0x002e700000000a00 */
[----:B------:R-:W0:Y:S01]  /*0380*/  @P5 LDC.64 R16, c[0x4][0x58] ;  /* 0x01001600ff105b82 */ /* 0x000e220000000a00 */
[----:B-----5:R-:W5:Y:S04]  /*0390*/  @P0 LDG.E R15, desc[UR4][R14.64+0x10] ;  /* 0x000010040e0f0981 */ /* 0x020f68000c1e1900 */
[----:B------:R0:W-:Y:S04]  /*03a0*/  @P0 STG.E.U8 desc[UR4][R2.64+0x4], RZ ;  /* 0x000004ff02000986 */ /* 0x0001e8000c101104 */
[----:B-1----:R-:W5:Y:S04]  /*03b0*/  @P6 LDG.E R13, desc[UR4][R12.64+0x14] ;  /* 0x000014040c0d6981 */ /* 0x002f68000c1e1900 */
[----:B------:R1:W-:Y:S04]  /*03c0*/  @P6 STG.E.U8 desc[UR4][R2.64+0x5], RZ ;  /* 0x000005ff02006986 */ /* 0x0003e8000c101104 */
[----:B0-----:R-:W5:Y:S04]  /*03d0*/  @P5 LDG.E R17, desc[UR4][R16.64+0x18] ;  /* 0x0000180410115981 */ /* 0x001f68000c1e1900 */
[----:B------:R1:W-:Y:S04]  /*03e0*/  @P5 STG.E.U8 desc[UR4][R2.64+0x6], RZ ;  /* 0x000006ff02005986 */ /* 0x0003e8000c101104 */
[----:B------:R-:W5:Y:S01]  /*03f0*/  LDG.E.U8 R14, desc[UR4][R2.64+0xe] ;  /* 0x00000e04020e7981 */ /* 0x000f62000c1e1100 */
[----:B----4-:R-:W-:-:S02]  /*0400*/  @P3 LOP3.LUT R4, R11, R4, RZ, 0x3c, !PT ;  /* 0x000000040b043212 */ /* 0x010fc400078e3cff */
[----:B------:R-:W-:Y:S02]  /*0410*/  ISETP.NE.AND P3, PT, R18, RZ, PT ;  /* 0x000000ff1200720c */ /* 0x000fe40003f65270 */
[----:B--2---:R-:W-:Y:S02]  /*0420*/  @P2 LOP3.LUT R4, R5, R4, RZ, 0x3c, !PT ;  /* 0x0000000405042212 */ /* 0x004fe400078e3cff */
[----:B------:R-:W-:Y:S01]  /*0430*/  ISETP.NE.AND P2, PT, R19, RZ, PT ;  /* 0x000000ff1300720c */ /* 0x000fe20003f45270 */
[----:B------:R-:W2:Y:S01]  /*0440*/  LDG.E.U8 R5, desc[UR4][R2.64+0xb] ;  /* 0x00000b0402057981 */ /* 0x000ea2000c1e1100 */
[----:B------:R-:W0:Y:S01]  /*0450*/  @P4 LDC.64 R18, c[0x4][0x58] ;  /* 0x01001600ff124b82 */ /* 0x000e220000000a00 */
[----:B---3--:R-:W-:Y:S02]  /*0460*/  @P1 LOP3.LUT R4, R7, R4, RZ, 0x3c, !PT ;  /* 0x0000000407041212 */ /* 0x008fe400078e3cff */
[----:B------:R-:W-:-:S05]  /*0470*/  ISETP.NE.AND P1, PT, R20, RZ, PT ;  /* 0x000000ff1400720c */ /* 0x000fca0003f25270 */
[----:B------:R-:W3:Y:S01]  /*0480*/  @P3 LDC.64 R8, c[0x4][0x58] ;  /* 0x01001600ff083b82 */ /* 0x000ee20000000a00 */
[----:B------:R-:W4:Y:S07]  /*0490*/  LDG.E.U8 R20, desc[UR4][R2.64+0xc] ;  /* 0x00000c0402147981 */ /* 0x000f2e000c1e1100 */
[----:B------:R-:W1:Y:S08]  /*04a0*/  @P2 LDC.64 R6, c[0x4][0x58] ;  /* 0x01001600ff062b82 */ /* 0x000e700000000a00 */
[----:B------:R-:W5:Y:S01]  /*04b0*/  @P1 LDC.64 R10, c[0x4][0x58] ;  /* 0x01001600ff0a1b82 */ /* 0x000f620000000a00 */
[----:B0-----:R-:W4:Y:S04]  /*04c0*/  @P4 LDG.E R19, desc[UR4][R18.64+0x1c] ;  /* 0x00001c0412134981 */ /* 0x001f28000c1e1900 */
[----:B------:R0:W-:Y:S04]  /*04d0*/  @P4 STG.E.U8 desc[UR4][R2.64+0x7], RZ ;  /* 0x000007ff02004986 */ /* 0x0001e8000c101104 */
[----:B---3--:R-:W3:Y:S04]  /*04e0*/  @P3 LDG.E R9, desc[UR4][R8.64+0x20] ;  /* 0x0000200408093981 */ /* 0x008ee8000c1e1900 */
[----:B------:R0:W-:Y:S04]  /*04f0*/  @P3 STG.E.U8 desc[UR4][R2.64+0x8], RZ ;  /* 0x000008ff02003986 */ /* 0x0001e8000c101104 */
[----:B-1----:R-:W3:Y:S04]  /*0500*/  @P2 LDG.E R7, desc[UR4][R6.64+0x24] ;  /* 0x0000240406072981 */ /* 0x002ee8000c1e1900 */
[----:B------:R0:W-:Y:S04]  /*0510*/  @P2 STG.E.U8 desc[UR4][R2.64+0x9], RZ ;  /* 0x000009ff02002986 */ /* 0x0001e8000c101104 */
[----:B-----5:R-:W5:Y:S01]  /*0520*/  @P1 LDG.E R11, desc[UR4][R10.64+0x28] ;  /* 0x000028040a0b1981 */ /* 0x020f62000c1e1900 */
[----:B------:R-:W-:-:S04]  /*0530*/  @P0 LOP3.LUT R4, R15, R4, RZ, 0x3c, !PT ;  /* 0x000000040f040212 */ /* 0x000fc800078e3cff */
[----:B------:R-:W-:-:S04]  /*0540*/  @P6 LOP3.LUT R4, R13, R4, RZ, 0x3c, !PT ;  /* 0x000000040d046212 */ /* 0x000fc800078e3cff */
[----:B------:R-:W-:Y:S02]  /*0550*/  @P5 LOP3.LUT R4, R17, R4, RZ, 0x3c, !PT ;  /* 0x0000000411045212 */ /* 0x000fe400078e3cff */
[----:B------:R-:W-:Y:S01]  /*0560*/  ISETP.NE.AND P5, PT, R21, RZ, PT ;  /* 0x000000ff1500720c */ /* 0x000fe20003fa5270 */
[----:B------:R0:W-:Y:S04]  /*0570*/  @P1 STG.E.U8 desc[UR4][R2.64+0xa], RZ ;  /* 0x00000aff02001986 */ /* 0x0001e8000c101104 */
[----:B------:R-:W5:Y:S08]  /*0580*/  LDG.E.U8 R21, desc[UR4][R2.64+0x14] ;  /* 0x0000140402157981 */ /* 0x000f70000c1e1100 */
[----:B------:R-:W1:Y:S01]  /*0590*/  @P5 LDC.64 R16, c[0x4][0x58] ;  /* 0x01001600ff105b82 */ /* 0x000e620000000a00 */
[----:B--2---:R-:W-:-:S02]  /*05a0*/  ISETP.NE.AND P0, PT, R5, RZ, PT ;  /* 0x000000ff0500720c */ /* 0x004fc40003f05270 */
[----:B------:R-:W2:Y:S01]  /*05b0*/  LDG.E.U8 R5, desc[UR4][R2.64+0x12] ;  /* 0x0000120402057981 */ /* 0x000ea2000c1e1100 */
[----:B----4-:R-:W-:-:S03]  /*05c0*/  ISETP.NE.AND P6, PT, R20, RZ, PT ;  /* 0x000000ff1400720c */ /* 0x010fc60003fc5270 */
[----:B------:R-:W4:Y:S01]  /*05d0*/  LDG.E.U8 R20, desc[UR4][R2.64+0x13] ;  /* 0x0000130402147981 */ /* 0x000f22000c1e1100 */
[----:B------:R-:W-:Y:S02]  /*05e0*/  @P4 LOP3.LUT R4, R19, R4, RZ, 0x3c, !PT ;  /* 0x0000000413044212 */ /* 0x000fe400078e3cff */
[----:B------:R-:W-:-:S04]  /*05f0*/  ISETP.NE.AND P4, PT, R14, RZ, PT ;  /* 0x000000ff0e00720c */ /* 0x000fc80003f85270 */
[----:B------:R-:W0:Y:S01]  /*0600*/  @P0 LDC.64 R14, c[0x4][0x58] ;  /* 0x01001600ff0e0b82 */ /* 0x000e220000000a00 */
[----:B---3--:R-:W-:Y:S02]  /*0610*/  @P3 LOP3.LUT R4, R9, R4, RZ, 0x3c, !PT ;  /* 0x0000000409043212 */ /* 0x008fe400078e3cff */
[----:B------:R-:W-:-:S05]  /*0620*/  ISETP.NE.AND P3, PT, R22, RZ, PT ;  /* 0x000000ff1600720c */ /* 0x000fca0003f65270 */
[----:B------:R-:W3:Y:S01]  /*0630*/  @P6 LDC.64 R12, c[0x4][0x58] ;  /* 0x01001600ff0c6b82 */ /* 0x000ee20000000a00 */
[----:B------:R-:W4:Y:S01]  /*0640*/  LDG.E.U8 R22, desc[UR4][R2.64+0x16] ;  /* 0x0000160402167981 */ /* 0x000f22000c1e1100 */
[----:B------:R-:W-:Y:S02]  /*0650*/  @P2 LOP3.LUT R4, R7, R4, RZ, 0x3c, !PT ;  /* 0x0000000407042212 */ /* 0x000fe400078e3cff */
[----:B------:R-:W-:-:S04]  /*0660*/  ISETP.NE.AND P2, PT, R23, RZ, PT ;  /* 0x000000ff1700720c */ /* 0x000fc80003f45270 */
[----:B------:R-:W1:Y:S01]  /*0670*/  @P4 LDC.64 R18, c[0x4][0x58] ;  /* 0x01001600ff124b82 */ /* 0x000e620000000a00 */
[----:B------:R-:W4:Y:S01]  /*0680*/  LDG.E.U8 R23, desc[UR4][R2.64+0x17] ;  /* 0x0000170402177981 */ /* 0x000f22000c1e1100 */
[----:B-----5:R-:W-:Y:S02]  /*0690*/  @P1 LOP3.LUT R4, R11, R4, RZ, 0x3c, !PT ;  /* 0x000000040b041212 */ /* 0x020fe400078e3cff */
[----:B------:R-:W-:-:S04]  /*06a0*/  ISETP.NE.AND P1, PT, R24, RZ, PT ;  /* 0x000000ff1800720c */ /* 0x000fc80003f25270 */
[----:B------:R-:W5:Y:S01]  /*06b0*/  @P3 LDC.64 R8, c[0x4][0x58] ;  /* 0x01001600ff083b82 */ /* 0x000f620000000a00 */
[----:B0-----:R-:W2:Y:S07]  /*06c0*/  @P0 LDG.E R15, desc[UR4][R14.64+0x2c] ;  /* 0x00002c040e0f0981 */ /* 0x001eae000c1e1900 */
[----:B------:R-:W0:Y:S01]  /*06d0*/  @P2 LDC.64 R6, c[0x4][0x58] ;  /* 0x01001600ff062b82 */ /* 0x000e220000000a00 */
[----:B------:R0:W-:Y:S04]  /*06e0*/  @P0 STG.E.U8 desc[UR4][R2.64+0xb], RZ ;  /* 0x00000bff02000986 */ /* 0x0001e8000c101104 */
[----:B---3--:R-:W3:Y:S03]  /*06f0*/  @P6 LDG.E R13, desc[UR4][R12.64+0x30] ;  /* 0x000030040c0d6981 */ /* 0x008ee6000c1e1900 */
[----:B------:R-:W0:Y:S01]  /*0700*/  @P1 LDC.64 R10, c[0x4][0x58] ;  /* 0x01001600ff0a1b82 */ /* 0x000e220000000a00 */
[----:B------:R0:W-:Y:S04]  /*0710*/  @P6 STG.E.U8 desc[UR4][R2.64+0xc], RZ ;  /* 0x00000cff02006986 */ /* 0x0001e8000c101104 */
[----:B-1----:R-:W4:Y:S04]  /*0720*/  @P5 LDG.E R17, desc[UR4][R16.64+0x34] ;  /* 0x0000340410115981 */ /* 0x002f28000c1e1900 */
[----:B------:R1:W-:Y:S04]  /*0730*/  @P5 STG.E.U8 desc[UR4][R2.64+0xd], RZ ;  /* 0x00000dff02005986 */ /* 0x0003e8000c101104 */
[----:B------:R-:W4:Y:S04]  /*0740*/  @P4 LDG.E R19, desc[UR4][R18.64+0x38] ;  /* 0x0000380412134981 */ /* 0x000f28000c1e1900 */
[----:B------:R-:W4:Y:S04]  /*0750*/  LDG.E.U8 R14, desc[UR4][R2.64+0x15] ;  /* 0x00001504020e7981 */ /* 0x000f28000c1e1100 */
[----:B------:R1:W-:Y:S04]  /*0760*/  @P4 STG.E.U8 desc[UR4][R2.64+0xe], RZ ;  /* 0x00000eff02004986 */ /* 0x0003e8000c101104 */
[----:B-----5:R-:W5:Y:S04]  /*0770*/  @P3 LDG.E R9, desc[UR4][R8.64+0x3c] ;  /* 0x00003c0408093981 */ /* 0x020f68000c1e1900 */
[----:B------:R1:W-:Y:S04]  /*0780*/  @P3 STG.E.U8 desc[UR4][R2.64+0xf], RZ ;  /* 0x00000fff02003986 */ /* 0x0003e8000c101104 */
[----:B0-----:R-:W5:Y:S04]  /*0790*/  @P2 LDG.E R7, desc[UR4][R6.64+0x40] ;  /* 0x0000400406072981 */ /* 0x001f68000c1e1900 */
[----:B------:R1:W-:Y:S04]  /*07a0*/  @P2 STG.E.U8 desc[UR4][R2.64+0x10], RZ ;  /* 0x000010ff02002986 */ /* 0x0003e8000c101104 */
[----:B------:R-:W5:Y:S04]  /*07b0*/  @P1 LDG.E R11, desc[UR4][R10.64+0x44] ;  /* 0x000044040a0b1981 */ /* 0x000f68000c1e1900 */
[----:B------:R-:W5:Y:S04]  /*07c0*/  LDG.E.U8 R24, desc[UR4][R2.64+0x18] ;  /* 0x0000180402187981 */ /* 0x000f68000c1e1100 */
[----:B------:R1:W-:Y:S01]  /*07d0*/  @P1 STG.E.U8 desc[UR4][R2.64+0x11], RZ ;  /* 0x000011ff02001986 */ /* 0x0003e2000c101104 */
[----:B--2---:R-:W-:-:S02]  /*07e0*/  @P0 LOP3.LUT R4, R15, R4, RZ, 0x3c, !PT ;  /* 0x000000040f040212 */ /* 0x004fc400078e3cff */
[----:B------:R-:W-:Y:S02]  /*07f0*/  ISETP.NE.AND P0, PT, R5, RZ, PT ;  /* 0x000000ff0500720c */ /* 0x000fe40003f05270 */
[----:B------:R-:W2:Y:S01]  /*0800*/  LDG.E.U8 R5, desc[UR4][R2.64+0x19] ;  /* 0x0000190402057981 */ /* 0x000ea2000c1e1100 */
[----:B---3--:R-:W-:Y:S02]  /*0810*/  @P6 LOP3.LUT R4, R13, R4, RZ, 0x3c, !PT ;  /* 0x000000040d046212 */ /* 0x008fe400078e3cff */
[----:B----4-:R-:W-:Y:S02]  /*0820*/  ISETP.NE.AND P6, PT, R20, RZ, PT ;  /* 0x000000ff1400720c */ /* 0x010fe40003fc5270 */
[----:B------:R-:W3:Y:S01]  /*0830*/  LDG.E.U8 R20, desc[UR4][R2.64+0x1a] ;  /* 0x00001a0402147981 */ /* 0x000ee2000c1e1100 */
[----:B------:R-:W-:Y:S02]  /*0840*/  @P5 LOP3.LUT R4, R17, R4, RZ, 0x3c, !PT ;  /* 0x0000000411045212 */ /* 0x000fe400078e3cff */
[----:B------:R-:W-:-:S02]  /*0850*/  ISETP.NE.AND P5, PT, R21, RZ, PT ;  /* 0x000000ff1500720c */ /* 0x000fc40003fa5270 */
[----:B------:R-:W4:Y:S01]  /*0860*/  LDG.E.U8 R21, desc[UR4][R2.64+0x1b] ;  /* 0x00001b0402157981 */ /* 0x000f22000c1e1100 */
[----:B------:R-:W-:Y:S02]  /*0870*/  @P4 LOP3.LUT R4, R19, R4, RZ, 0x3c, !PT ;  /* 0x0000000413044212 */ /* 0x000fe400078e3cff */
[----:B------:R-:W-:Y:S02]  /*0880*/  ISETP.NE.AND P4, PT, R14, RZ, PT ;  /* 0x000000ff0e00720c */ /* 0x000fe40003f85270 */
[----:B------:R-:W0:Y:S01]  /*0890*/  @P0 LDC.64 R14, c[0x4][0x58] ;  /* 0x01001600ff0e0b82 */ /* 0x000e220000000a00 */
[----:B-----5:R-:W-:Y:S02]  /*08a0*/  @P3 LOP3.LUT R4, R9, R4, RZ, 0x3c, !PT ;  /* 0x0000000409043212 */ /* 0x020fe400078e3cff */
[----:B------:R-:W-:-:S05]  /*08b0*/  ISETP.NE.AND P3, PT, R22, RZ, PT ;  /* 0x000000ff1600720c */ /* 0x000fca0003f65270 */
[----:B------:R-:W5:Y:S01]  /*08c0*/  @P6 LDC.64 R12, c[0x4][0x58] ;  /* 0x01001600ff0c6b82 */ /* 0x000f620000000a00 */
[----:B------:R-:W4:Y:S01]  /*08d0*/  LDG.E.U8 R22, desc[UR4][R2.64+0x1d] ;  /* 0x00001d0402167981 */ /* 0x000f22000c1e1100 */
[----:B------:R-:W-:Y:S02]  /*08e0*/  @P2 LOP3.LUT R4, R7, R4, RZ, 0x3c, !PT ;  /* 0x0000000407042212 */ /* 0x000fe400078e3cff */
[----:B------:R-:W-:-:S04]  /*08f0*/  ISETP.NE.AND P2, PT, R23, RZ, PT ;  /* 0x000000ff1700720c */ /* 0x000fc80003f45270 */
[----:B------:R-:W1:Y:S01]  /*0900*/  @P5 LDC.64 R16, c[0x4][0x58] ;  /* 0x01001600ff105b82 */ /* 0x000e620000000a00 */
[----:B------:R-:W4:Y:S01]  /*0910*/  LDG.E.U8 R23, desc[UR4][R2.64+0x1f] ;  /* 0x00001f0402177981 */ /* 0x000f22000c1e1100 */
[----:B------:R-:W-:-:S03]  /*0920*/  @P1 LOP3.LUT R4, R11, R4, RZ, 0x3c, !PT ;  /* 0x000000040b041212 */ /* 0x000fc600078e3cff */
[----:B0-----:R-:W2:Y:S03]  /*0930*/  @P0 LDG.E R15, desc[UR4][R14.64+0x48] ;  /* 0x000048040e0f0981 */ /* 0x001ea6000c1e1900 */
[----:B------:R-:W0:Y:S01]  /*0940*/  @P4 LDC.64 R18, c[0x4][0x58] ;  /* 0x01001600ff124b82 */ /* 0x000e220000000a00 */
[----:B------:R-:W-:-:S07]  /*0950*/  ISETP.NE.AND P1, PT, R24, RZ, PT ;  /* 0x000000ff1800720c */ /* 0x000fce0003f25270 */
[----:B------:R-:W0:Y:S01]  /*0960*/  @P3 LDC.64 R8, c[0x4][0x58] ;  /* 0x01001600ff083b82 */ /* 0x000e220000000a00 */
[----:B------:R0:W-:Y:S04]  /*0970*/  @P0 STG.E.U8 desc[UR4][R2.64+0x12], RZ ;  /* 0x000012ff02000986 */ /* 0x0001e8000c101104 */
[----:B-----5:R-:W5:Y:S03]  /*0980*/  @P6 LDG.E R13, desc[UR4][R12.64+0x4c] ;  /* 0x00004c040c0d6981 */ /* 0x020f66000c1e1900 */
[----:B------:R-:W0:Y:S01]  /*0990*/  @P2 LDC.64 R6, c[0x4][0x58] ;  /* 0x01001600ff062b82 */ /* 0x000e220000000a00 */
[----:B------:R0:W-:Y:S04]  /*09a0*/  @P6 STG.E.U8 desc[UR4][R2.64+0x13], RZ ;  /* 0x000013ff02006986 */ /* 0x0001e8000c101104 */
[----:B-1----:R-:W4:Y:S03]  /*09b0*/  @P5 LDG.E R17, desc[UR4][R16.64+0x50] ;  /* 0x0000500410115981 */ /* 0x002f26000c1e1900 */
[----:B------:R-:W1:Y:S01]  /*09c0*/  @P1 LDC.64 R10, c[0x4][0x58] ;  /* 0x01001600ff0a1b82 */ /* 0x000e620000000a00 */
[----:B------:R0:W-:Y:S04]  /*09d0*/  @P5 STG.E.U8 desc[UR4][R2.64+0x14], RZ ;  /* 0x000014ff02005986 */ /* 0x0001e8000c101104 */
[----:B0-----:R-:W4:Y:S04]  /*09e0*/  @P4 LDG.E R19, desc[UR4][R18.64+0x54] ;  /* 0x0000540412134981 */ /* 0x001f28000c1e1900 */
[----:B------:R-:W4:Y:S04]  /*09f0*/  LDG.E.U8 R14, desc[UR4][R2.64+0x1c] ;  /* 0x00001c04020e7981 */ /* 0x000f28000c1e1100 */
[----:B------:R0:W-:Y:S04]  /*0a00*/  @P4 STG.E.U8 desc[UR4][R2.64+0x15], RZ ;  /* 0x000015ff02004986 */ /* 0x0001e8000c101104 */
[----:B------:R-:W4:Y:S04]  /*0a10*/  @P3 LDG.E R9, desc[UR4][R8.64+0x58] ;  /* 0x0000580408093981 */ /* 0x000f28000c1e1900 */
[----:B------:R0:W-:Y:S04]  /*0a20*/  @P3 STG.E.U8 desc[UR4][R2.64+0x16], RZ ;  /* 0x000016ff02003986 */ /* 0x0001e8000c101104 */
[----:B------:R-:W4:Y:S04]  /*0a30*/  @P2 LDG.E R7, desc[UR4][R6.64+0x5c] ;  /* 0x00005c0406072981 */ /* 0x000f28000c1e1900 */
[----:B------:R-:W4:Y:S04]  /*0a40*/  LDG.E.U8 R12, desc[UR4][R2.64+0x1e] ;  /* 0x00001e04020c7981 */ /* 0x000f28000c1e1100 */
[----:B------:R0:W-:Y:S04]  /*0a50*/  @P2 STG.E.U8 desc[UR4][R2.64+0x17], RZ ;  /* 0x000017ff02002986 */ /* 0x0001e8000c101104 */
[----:B-1----:R-:W4:Y:S04]  /*0a60*/  @P1 LDG.E R11, desc[UR4][R10.64+0x60] ;  /* 0x000060040a0b1981 */ /* 0x002f28000c1e1900 */
[----:B------:R0:W-:Y:S01]  /*0a70*/  @P1 STG.E.U8 desc[UR4][R2.64+0x18], RZ ;  /* 0x000018ff02001986 */ /* 0x0001e2000c101104 */
[----:B--2---:R-:W-:-:S02]  /*0a80*/  @P0 LOP3.LUT R4, R15, R4, RZ, 0x3c, !PT ;  /* 0x000000040f040212 */ /* 0x004fc400078e3cff */
[----:B------:R-:W-:Y:S02]  /*0a90*/  ISETP.NE.AND P0, PT, R5, RZ, PT ;  /* 0x000000ff0500720c */ /* 0x000fe40003f05270 */
[----:B-----5:R-:W-:Y:S02]  /*0aa0*/  @P6 LOP3.LUT R4, R13, R4, RZ, 0x3c, !PT ;  /* 0x000000040d046212 */ /* 0x020fe400078e3cff */
[----:B---3--:R-:W-:Y:S02]  /*0ab0*/  ISETP.NE.AND P6, PT, R20, RZ, PT ;  /* 0x000000ff1400720c */ /* 0x008fe40003fc5270 */
[----:B----4-:R-:W-:Y:S02]  /*0ac0*/  @P5 LOP3.LUT R4, R17, R4, RZ, 0x3c, !PT ;  /* 0x0000000411045212 */ /* 0x010fe400078e3cff */
[----:B------:R-:W-:Y:S02]  /*0ad0*/  ISETP.NE.AND P5, PT, R21, RZ, PT ;  /* 0x000000ff1500720c */ /* 0x000fe40003fa5270 */
[----:B------:R-:W-:-:S02]  /*0ae0*/  @P4 LOP3.LUT R4, R19, R4, RZ, 0x3c, !PT ;  /* 0x0000000413044212 */ /* 0x000fc400078e3cff */
[----:B------:R-:W-:Y:S02]  /*0af0*/  ISETP.NE.AND P4, PT, R14, RZ, PT ;  /* 0x000000ff0e00720c */ /* 0x000fe40003f85270 */
[----:B------:R-:W1:Y:S01]  /*0b00*/  @P0 LDC.64 R14, c[0x4][0x58] ;  /* 0x01001600ff0e0b82 */ /* 0x000e620000000a00 */
[----:B------:R-:W-:Y:S02]  /*0b10*/  @P3 LOP3.LUT R4, R9, R4, RZ, 0x3c, !PT ;  /* 0x0000000409043212 */ /* 0x000fe400078e3cff */
[----:B------:R-:W-:-:S05]  /*0b20*/  ISETP.NE.AND P3, PT, R22, RZ, PT ;  /* 0x000000ff1600720c */ /* 0x000fca0003f65270 */
[----:B------:R-:W2:Y:S01]  /*0b30*/  @P6 LDC.64 R16, c[0x4][0x58] ;  /* 0x01001600ff106b82 */ /* 0x000ea20000000a00 */
[----:B------:R-:W-:-:S07]  /*0b40*/  @P2 LOP3.LUT R4, R7, R4, RZ, 0x3c, !PT ;  /* 0x0000000407042212 */ /* 0x000fce00078e3cff */
[----:B------:R-:W3:Y:S01]  /*0b50*/  @P5 LDC.64 R18, c[0x4][0x58] ;  /* 0x01001600ff125b82 */ /* 0x000ee20000000a00 */
[----:B------:R-:W-:Y:S01]  /*0b60*/  ISETP.NE.AND P2, PT, R12, RZ, PT ;  /* 0x000000ff0c00720c */ /* 0x000fe20003f45270 */
[----:B-1----:R-:W4:Y:S01]  /*0b70*/  @P0 LDG.E R15, desc[UR4][R14.64+0x64] ;  /* 0x000064040e0f0981 */ /* 0x002f22000c1e1900 */
[----:B------:R-:W-:-:S05]  /*0b80*/  @P1 LOP3.LUT R4, R11, R4, RZ, 0x3c, !PT ;  /* 0x000000040b041212 */ /* 0x000fca00078e3cff */
[----:B------:R-:W1:Y:S01]  /*0b90*/  @P4 LDC.64 R20, c[0x4][0x58] ;  /* 0x01001600ff144b82 */ /* 0x000e620000000a00 */
[----:B------:R-:W-:-:S07]  /*0ba0*/  ISETP.NE.AND P1, PT, R23, RZ, PT ;  /* 0x000000ff1700720c */ /* 0x000fce0003f25270 */
[----:B------:R-:W5:Y:S01]  /*0bb0*/  @P3 LDC.64 R8, c[0x4][0x58] ;  /* 0x01001600ff083b82 */ /* 0x000f620000000a00 */
[----:B------:R0:W-:Y:S04]  /*0bc0*/  @P0 STG.E.U8 desc[UR4][R2.64+0x19], RZ ;  /* 0x000019ff02000986 */ /* 0x0001e8000c101104 */
[----:B--2---:R-:W2:Y:S03]  /*0bd0*/  @P6 LDG.E R17, desc[UR4][R16.64+0x68] ;  /* 0x0000680410116981 */ /* 0x004ea6000c1e1900 */
[----:B------:R-:W0:Y:S01]  /*0be0*/  @P2 LDC.64 R6, c[0x4][0x58] ;  /* 0x01001600ff062b82 */ /* 0x000e220000000a00 */
[----:B------:R0:W-:Y:S04]  /*0bf0*/  @P6 STG.E.U8 desc[UR4][R2.64+0x1a], RZ ;  /* 0x00001aff02006986 */ /* 0x0001e8000c101104 */
[----:B---3--:R-:W3:Y:S03]  /*0c00*/  @P5 LDG.E R19, desc[UR4][R18.64+0x6c] ;  /* 0x00006c0412135981 */ /* 0x008ee6000c1e1900 */
[----:B------:R-:W0:Y:S01]  /*0c10*/  @P1 LDC.64 R10, c[0x4][0x58] ;  /* 0x01001600ff0a1b82 */ /* 0x000e220000000a00 */
[----:B------:R0:W-:Y:S04]  /*0c20*/  @P5 STG.E.U8 desc[UR4][R2.64+0x1b], RZ ;  /* 0x00001bff02005986 */ /* 0x0001e8000c101104 */
[----:B-1----:R-:W3:Y:S03]  /*0c30*/  @P4 LDG.E R21, desc[UR4][R20.64+0x70] ;  /* 0x0000700414154981 */ /* 0x002ee6000c1e1900 */
[----:B------:R-:W1:Y:S01]  /*0c40*/  LDC.64 R12, c[0x0][0x388] ;  /* 0x0000e200ff0c7b82 */ /* 0x000e620000000a00 */
[----:B------:R0:W-:Y:S04]  /*0c50*/  @P4 STG.E.U8 desc[UR4][R2.64+0x1c], RZ ;  /* 0x00001cff02004986 */ /* 0x0001e8000c101104 */
[----:B-----5:R-:W5:Y:S04]  /*0c60*/  @P3 LDG.E R9, desc[UR4][R8.64+0x74] ;  /* 0x0000740408093981 */ /* 0x020f68000c1e1900 */
[----:B------:R1:W-:Y:S04]  /*0c70*/  @P3 STG.E.U8 desc[UR4][R2.64+0x1d], RZ ;  /* 0x00001dff02003986 */ /* 0x0003e8000c101104 */
[----:B0-----:R-:W5:Y:S04]  /*0c80*/  @P2 LDG.E R7, desc[UR4][R6.64+0x78] ;  /* 0x0000780406072981 */ /* 0x001f68000c1e1900 */
[----:B------:R0:W-:Y:S04]  /*0c90*/  @P2 STG.E.U8 desc[UR4][R2.64+0x1e], RZ ;  /* 0x00001eff02002986 */ /* 0x0001e8000c101104 */
[----:B------:R-:W5:Y:S04]  /*0ca0*/  @P1 LDG.E R11, desc[UR4][R10.64+0x7c] ;  /* 0x00007c040a0b1981 */ /* 0x000f68000c1e1900 */
[----:B------:R0:W-:Y:S04]  /*0cb0*/  @P1 STG.E.U8 desc[UR4][R2.64+0x1f], RZ ;  /* 0x00001fff02001986 */ /* 0x0001e8000c101104 */
[----:B-1----:R-:W5:Y:S01]  /*0cc0*/  LDG.E R13, desc[UR4][R12.64] ;  /* 0x000000040c0d7981 */ /* 0x002f62000c1e1900 */
[----:B------:R-:W1:Y:S01]  /*0cd0*/  LDCU UR4, c[0x0][0x2f8] ;  /* 0x00005f00ff0477ac */ /* 0x000e620008000800 */
[----:B------:R-:W0:Y:S01]  /*0ce0*/  LDCU UR5, c[0x0][0x2fc] ;  /* 0x00005f80ff0577ac */ /* 0x000e220008000800 */
[----:B----4-:R-:W-:-:S04]  /*0cf0*/  @P0 LOP3.LUT R4, R15, R4, RZ, 0x3c, !PT ;  /* 0x000000040f040212 */ /* 0x010fc800078e3cff */
[----:B--2---:R-:W-:-:S04]  /*0d00*/  @P6 LOP3.LUT R4, R17, R4, RZ, 0x3c, !PT ;  /* 0x0000000411046212 */ /* 0x004fc800078e3cff */
[----:B---3--:R-:W-:-:S04]  /*0d10*/  @P5 LOP3.LUT R4, R19, R4, RZ, 0x3c, !PT ;  /* 0x0000000413045212 */ /* 0x008fc800078e3cff */
[----:B------:R-:W-:-:S04]  /*0d20*/  @P4 LOP3.LUT R4, R21, R4, RZ, 0x3c, !PT ;  /* 0x0000000415044212 */ /* 0x000fc800078e3cff */
[----:B-----5:R-:W-:-:S04]  /*0d30*/  @P3 LOP3.LUT R4, R9, R4, RZ, 0x3c, !PT ;  /* 0x0000000409043212 */ /* 0x020fc800078e3cff */
[----:B------:R-:W-:-:S04]  /*0d40*/  @P2 LOP3.LUT R4, R7, R4, RZ, 0x3c, !PT ;  /* 0x0000000407042212 */ /* 0x000fc800078e3cff */
[----:B------:R-:W-:-:S04]  /*0d50*/  @P1 LOP3.LUT R4, R11, R4, RZ, 0x3c, !PT ;  /* 0x000000040b041212 */ /* 0x000fc800078e3cff */
[----:B------:R-:W-:Y:S02]  /*0d60*/  ISETP.NE.AND P0, PT, R4, R13, PT ;  /* 0x0000000d0400720c */ /* 0x000fe40003f05270 */
[----:B-1----:R-:W-:-:S11]  /*0d70*/  IADD3 R6, P1, PT, R1, UR4, RZ ;  /* 0x0000000401067c10 */ /* 0x002fd6000ff3e0ff */
[----:B0-----:R-:W-:Y:S05]  /*0d80*/  @!P0 EXIT ;  /* 0x000000000000894d */ /* 0x001fea0003800000 */
[----:B------:R-:W-:Y:S01]  /*0d90*/  MOV R2, 0x0 ;  /* 0x0000000000027802 */ /* 0x000fe20000000f00 */
[----:B------:R0:W-:Y:S01]  /*0da0*/  STL [R1], R0 ;  /* 0x0000000001007387 */ /* 0x0001e20000100800 */
[----:B------:R-:W1:Y:S01]  /*0db0*/  LDCU.64 UR6, c[0x4][0x70] ;  /* 0x01000e00ff0677ac */ /* 0x000e620008000a00 */
[----:B------:R-:W-:-:S03]  /*0dc0*/  IMAD.X R7, RZ, RZ, UR5, P1 ;  /* 0x00000005ff077e24 */ /* 0x000fc600088e06ff */
[----:B------:R-:W2:Y:S01]  /*0dd0*/  LDC.64 R2, c[0x4][R2] ;  /* 0x0100000002027b82 */ /* 0x000ea20000000a00 */
[----:B-1----:R-:W-:Y:S02]  /*0de0*/  IMAD.U32 R4, RZ, RZ, UR6 ;  /* 0x00000006ff047e24 */ /* 0x002fe4000f8e00ff */
[----:B0-----:R-:W-:-:S07]  /*0df0*/  IMAD.U32 R5, RZ, RZ, UR7 ;  /* 0x00000007ff057e24 */ /* 0x001fce000f8e00ff */
[----:B------:R-:W-:-:S07]  /*0e00*/  LEPC R20, `(.L_x_0) ;  /* 0x000000001014794e */ /* 0x000fce0000000000 */
[----:B--2---:R-:W-:Y:S05]  /*0e10*/  CALL.ABS.NOINC R2 ;  /* 0x0000000002007343 */ /* 0x004fea0003c00000 */
.L_x_0:
[----:B------:R-:W-:Y:S05]  /*0e20*/  EXIT ;  /* 0x000000000000794d */ /* 0x000fea0003800000 */
.L_x_1:
[----:B------:R-:W-:-:S00]  /*0e30*/  BRA `(.L_x_1) ;  /* 0xfffffffc00fc7947 */ /* 0x000fc0000383ffff */
[----:B------:R-:W-:-:S00]  /*0e40*/  NOP ;  /* 0x0000000000007918 */ /* 0x000fc00000000000 */
        /* <DEDUP_REMOVED lines=11> */
.L_x_56:


//--------------------- .text._Z28test_reduce_xor_sync_defaultPPjS_ --------------------------
	.section	.text._Z28test_reduce_xor_sync_defaultPPjS_,"ax",@progbits
	.align	128
        .global         _Z28test_reduce_xor_sync_defaultPPjS_
        .type           _Z28test_reduce_xor_sync_defaultPPjS_,@function
        .size           _Z28test_reduce_xor_sync_defaultPPjS_,(.L_x_57 - _Z28test_reduce_xor_sync_defaultPPjS_)
        .other          _Z28test_reduce_xor_sync_defaultPPjS_,@"STO_CUDA_ENTRY STV_DEFAULT"
_Z28test_reduce_xor_sync_defaultPPjS_:
.text._Z28test_reduce_xor_sync_defaultPPjS_:
[----:B------:R-:W0:Y:S08]  /*0000*/  LDC R1, c[0x0][0x37c] ;  /* 0x0000df00ff017b82 */ /* 0x000e300000000800 */
[----:B------:R-:W1:Y:S01]  /*0010*/  LDC.64 R2, c[0x0][0x380] ;  /* 0x0000e000ff027b82 */ /* 0x000e620000000a00 */
[----:B------:R-:W1:Y:S01]  /*0020*/  LDCU.64 UR4, c[0x0][0x358] ;  /* 0x00006b00ff0477ac */ /* 0x000e620008000a00 */
[----:B0-----:R-:W-:Y:S01]  /*0030*/  VIADD R1, R1, 0xfffffff8 ;  /* 0xfffffff801017836 */ /* 0x001fe20000000000 */
[----:B-1----:R-:W2:Y:S01]  /*0040*/  LDG.E.64 R2, desc[UR4][R2.64] ;  /* 0x0000000402027981 */ /* 0x002ea2000c1e1b00 */
[----:B------:R-:W2:Y:S04]  /*0050*/  S2R R8, SR_TID.X ;  /* 0x0000000000087919 */ /* 0x000ea80000002100 */
[----:B------:R-:W0:Y:S02]  /*0060*/  LDC.64 R10, c[0x0][0x388] ;  /* 0x0000e200ff0a7b82 */ /* 0x000e240000000a00 */
[----:B0-----:R-:W3:Y:S01]  /*0070*/  LDG.E R11, desc[UR4][R10.64] ;  /* 0x000000040a0b7981 */ /* 0x001ee2000c1e1900 */
[----:B--2---:R-:W-:-:S06]  /*0080*/  IMAD.WIDE.U32 R4, R8, 0x4, R2 ;  /* 0x0000000408047825 */ /* 0x004fcc00078e0002 */
[----:B------:R-:W2:Y:S01]  /*0090*/  LD.E R4, desc[UR4][R4.64] ;  /* 0x0000000404047980 */ /* 0x000ea2000c101900 */
[----:B------:R-:W0:Y:S02]  /*00a0*/  LDCU UR4, c[0x0][0x2f8] ;  /* 0x00005f00ff0477ac */ /* 0x000e240008000800 */
[----:B0-----:R-:W-:Y:S01]  /*00b0*/  IADD3 R6, P1, PT, R1, UR4, RZ ;  /* 0x0000000401067c10 */ /* 0x001fe2000ff3e0ff */
[----:B--2---:R-:W0:Y:S02]  /*00c0*/  REDUX.XOR UR5, R4 ;  /* 0x00000000040573c4 */ /* 0x004e240000008000 */
[----:B0-----:R-:W-:-:S05]  /*00d0*/  IMAD.U32 R0, RZ, RZ, UR5 ;  /* 0x00000005ff007e24 */ /* 0x001fca000f8e00ff */
[----:B---3--:R-:W-:Y:S01]  /*00e0*/  ISETP.NE.AND P0, PT, R0, R11, PT ;  /* 0x0000000b0000720c */ /* 0x008fe20003f05270 */
[----:B------:R-:W0:-:S12]  /*00f0*/  LDCU UR5, c[0x0][0x2fc] ;  /* 0x00005f80ff0577ac */ /* 0x000e180008000800 */
[----:B0-----:R-:W-:Y:S05]  /*0100*/  @!P0 EXIT ;  /* 0x000000000000894d */ /* 0x001fea0003800000 */
[----:B------:R-:W-:Y:S01]  /*0110*/  MOV R0, 0x0 ;  /* 0x0000000000007802 */ /* 0x000fe20000000f00 */
[----:B------:R0:W-:Y:S01]  /*0120*/  STL [R1], R8 ;  /* 0x0000000801007387 */ /* 0x0001e20000100800 */
[----:B------:R-:W1:Y:S01]  /*0130*/  LDCU.64 UR6, c[0x4][0x68] ;  /* 0x01000d00ff0677ac */ /* 0x000e620008000a00 */
[----:B------:R-:W-:Y:S01]  /*0140*/  IADD3.X R7, PT, PT, RZ, UR5, RZ, P1, !PT ;  /* 0x00000005ff077c10 */ /* 0x000fe20008ffe4ff */
[----:B------:R0:W2:Y:S01]  /*0150*/  LDC.64 R2, c[0x4][R0] ;  /* 0x0100000000027b82 */ /* 0x0000a20000000a00 */
[----:B-1----:R-:W-:Y:S01]  /*0160*/  IMAD.U32 R4, RZ, RZ, UR6 ;  /* 0x00000006ff047e24 */ /* 0x002fe2000f8e00ff */
[----:B0-----:R-:W-:-:S07]  /*0170*/  MOV R5, UR7 ;  /* 0x0000000700057c02 */ /* 0x001fce0008000f00 */
[----:B------:R-:W-:-:S07]  /*0180*/  LEPC R20, `(.L_x_2) ;  /* 0x000000001014794e */ /* 0x000fce0000000000 */
[----:B--2---:R-:W-:Y:S05]  /*0190*/  CALL.ABS.NOINC R2 ;  /* 0x0000000002007343 */ /* 0x004fea0003c00000 */
.L_x_2:
[----:B------:R-:W-:Y:S05]  /*01a0*/  EXIT ;  /* 0x000000000000794d */ /* 0x000fea0003800000 */
.L_x_3:
        /* <DEDUP_REMOVED lines=13> */
.L_x_57:


//--------------------- .text._Z26test_reduce_or_sync_customPPjS_ --------------------------
	.section	.text._Z26test_reduce_or_sync_customPPjS_,"ax",@progbits
	.align	128
        .global         _Z26test_reduce_or_sync_customPPjS_
        .type           _Z26test_reduce_or_sync_customPPjS_,@function
        .size           _Z26test_reduce_or_sync_customPPjS_,(.L_x_58 - _Z26test_reduce_or_sync_customPPjS_)
        .other          _Z26test_reduce_or_sync_customPPjS_,@"STO_CUDA_ENTRY STV_DEFAULT"
_Z26test_reduce_or_sync_customPPjS_:
.text._Z26test_reduce_or_sync_customPPjS_:
        /* <DEDUP_REMOVED lines=226> */
.L_x_4:
[----:B------:R-:W-:Y:S05]  /*0e20*/  EXIT ;  /* 0x000000000000794d */ /* 0x000fea0003800000 */
.L_x_5:
        /* <DEDUP_REMOVED lines=13> */
.L_x_58:


//--------------------- .text._Z27test_reduce_or_sync_defaultPPjS_ --------------------------
	.section	.text._Z27test_reduce_or_sync_defaultPPjS_,"ax",@progbits
	.align	128
        .global         _Z27test_reduce_or_sync_defaultPPjS_
        .type           _Z27test_reduce_or_sync_defaultPPjS_,@function
        .size           _Z27test_reduce_or_sync_defaultPPjS_,(.L_x_59 - _Z27test_reduce_or_sync_defaultPPjS_)
        .other          _Z27test_reduce_or_sync_defaultPPjS_,@"STO_CUDA_ENTRY STV_DEFAULT"
_Z27test_reduce_or_sync_defaultPPjS_:
.text._Z27test_reduce_or_sync_defaultPPjS_:
        /* <DEDUP_REMOVED lines=12> */
[----:B--2---:R-:W0:Y:S02]  /*00c0*/  REDUX.OR UR5, R4 ;  /* 0x00000000040573c4 */ /* 0x004e240000004000 */
        /* <DEDUP_REMOVED lines=13> */
.L_x_6:
[----:B------:R-:W-:Y:S05]  /*01a0*/  EXIT ;  /* 0x000000000000794d */ /* 0x000fea0003800000 */
.L_x_7:
        /* <DEDUP_REMOVED lines=13> */
.L_x_59:


//--------------------- .text._Z27test_reduce_and_sync_customPPjS_ --------------------------
	.section	.text._Z27test_reduce_and_sync_customPPjS_,"ax",@progbits
	.align	128
        .global         _Z27test_reduce_and_sync_customPPjS_
        .type           _Z27test_reduce_and_sync_customPPjS_,@function
        .size           _Z27test_reduce_and_sync_customPPjS_,(.L_x_60 - _Z27test_reduce_and_sync_customPPjS_)
        .other          _Z27test_reduce_and_sync_customPPjS_,@"STO_CUDA_ENTRY STV_DEFAULT"
_Z27test_reduce_and_sync_customPPjS_:
.text._Z27test_reduce_and_sync_customPPjS_:
        /* <DEDUP_REMOVED lines=21> */
[----:B------:R-:W5:Y:S04]  /*0150*/  LDG.E.U8 R22, desc[UR4][R2.64+0x3] ;  /* 0x0000030402167981 */ /* 0x000f68000c1e1100 */
[----:B------:R-:W5:Y:S04]  /*0160*/  LDG.E.U8 R23, desc[UR4][R2.64+0x4] ;  /* 0x0000040402177981 */ /* 0x000f68000c1e1100 */
[----:B------:R-:W5:Y:S04]  /*0170*/  LDG.E.U8 R24, desc[UR4][R2.64+0x5] ;  /* 0x0000050402187981 */ /* 0x000f68000c1e1100 */
[----:B------:R-:W5:Y:S04]  /*0180*/  LDG.E.U8 R19, desc[UR4][R2.64+0x6] ;  /* 0x0000060402137981 */ /* 0x000f68000c1e1100 */
[----:B------:R-:W5:Y:S04]  /*0190*/  LDG.E.U8 R4, desc[UR4][R2.64+0x7] ;  /* 0x0000070402047981 */ /* 0x000f68000c1e1100 */
[----:B------:R-:W5:Y:S04]  /*01a0*/  LDG.E.U8 R5, desc[UR4][R2.64+0x8] ;  /* 0x0000080402057981 */ /* 0x000f68000c1e1100 */
[----:B------:R-:W5:Y:S04]  /*01b0*/  LDG.E.U8 R6, desc[UR4][R2.64+0x9] ;  /* 0x0000090402067981 */ /* 0x000f68000c1e1100 */
[----:B-1----:R-:W5:Y:S04]  /*01c0*/  LDG.E.U8 R7, desc[UR4][R2.64+0xa] ;  /* 0x00000a0402077981 */ /* 0x002f68000c1e1100 */
[----:B------:R-:W5:Y:S04]  /*01d0*/  LDG.E.U8 R8, desc[UR4][R2.64+0xb] ;  /* 0x00000b0402087981 */ /* 0x000f68000c1e1100 */
[----:B------:R-:W5:Y:S04]  /*01e0*/  LDG.E.U8 R9, desc[UR4][R2.64+0xc] ;  /* 0x00000c0402097981 */ /* 0x000f68000c1e1100 */
[----:B--2---:R-:W2:Y:S04]  /*01f0*/  LDG.E.U8 R10, desc[UR4][R2.64+0xd] ;  /* 0x00000d04020a7981 */ /* 0x004ea8000c1e1100 */
        /* <DEDUP_REMOVED lines=11> */
[----:B---3--:R-:W-:-:S03]  /*02b0*/  ISETP.NE.AND P4, PT, R18, RZ, PT ;  /* 0x000000ff1200720c */ /* 0x008fc60003f85270 */
[----:B------:R-:W3:Y:S01]  /*02c0*/  LDG.E.U8 R18, desc[UR4][R2.64+0x15] ;  /* 0x0000150402127981 */ /* 0x000ee2000c1e1100 */
[----:B----4-:R-:W-:-:S03]  /*02d0*/  ISETP.NE.AND P3, PT, R20, RZ, PT ;  /* 0x000000ff1400720c */ /* 0x010fc60003f65270 */
[----:B------:R-:W4:Y:S01]  /*02e0*/  LDG.E.U8 R20, desc[UR4][R2.64+0x16] ;  /* 0x0000160402147981 */ /* 0x000f22000c1e1100 */
[----:B-----5:R-:W-:-:S03]  /*02f0*/  ISETP.NE.AND P2, PT, R21, RZ, PT ;  /* 0x000000ff1500720c */ /* 0x020fc60003f45270 */
[----:B------:R-:W5:Y:S01]  /*0300*/  LDG.E.U8 R21, desc[UR4][R2.64+0x17] ;  /* 0x0000170402157981 */ /* 0x000f62000c1e1100 */
[----:B------:R-:W-:-:S03]  /*0310*/  ISETP.NE.AND P1, PT, R22, RZ, PT ;  /* 0x000000ff1600720c */ /* 0x000fc60003f25270 */
[----:B------:R-:W5:Y:S01]  /*0320*/  LDG.E.U8 R22, desc[UR4][R2.64+0x18] ;  /* 0x0000180402167981 */ /* 0x000f62000c1e1100 */
[----:B------:R-:W-:-:S03]  /*0330*/  ISETP.NE.AND P0, PT, R23, RZ, PT ;  /* 0x000000ff1700720c */ /* 0x000fc60003f05270 */
[----:B------:R-:W5:Y:S01]  /*0340*/  LDG.E.U8 R23, desc[UR4][R2.64+0x19] ;  /* 0x0000190402177981 */ /* 0x000f62000c1e1100 */
[----:B------:R-:W-:-:S03]  /*0350*/  ISETP.NE.AND P6, PT, R24, RZ, PT ;  /* 0x000000ff1800720c */ /* 0x000fc60003fc5270 */
[----:B------:R-:W5:Y:S01]  /*0360*/  LDG.E.U8 R24, desc[UR4][R2.64+0x1a] ;  /* 0x00001a0402187981 */ /* 0x000f62000c1e1100 */
[----:B------:R-:W-:-:S03]  /*0370*/  ISETP.NE.AND P5, PT, R19, RZ, PT ;  /* 0x000000ff1300720c */ /* 0x000fc60003fa5270 */
[----:B------:R-:W5:Y:S04]  /*0380*/  LDG.E.U8 R19, desc[UR4][R2.64+0x1b] ;  /* 0x00001b0402137981 */ /* 0x000f68000c1e1100 */
[----:B------:R0:W-:Y:S01]  /*0390*/  @P4 STG.E.U8 desc[UR4][R2.64], RZ ;  /* 0x000000ff02004986 */ /* 0x0001e2000c101104 */
[----:B------:R-:W-:-:S03]  /*03a0*/  ISETP.NE.AND P4, PT, R4, RZ, PT ;  /* 0x000000ff0400720c */ /* 0x000fc60003f85270 */
        /* <DEDUP_REMOVED lines=11> */
[----:B--2---:R-:W-:-:S03]  /*0460*/  ISETP.NE.AND P5, PT, R10, RZ, PT ;  /* 0x000000ff0a00720c */ /* 0x004fc60003fa5270 */
        /* <DEDUP_REMOVED lines=14> */
[----:B------:R0:W-:Y:S04]  /*0550*/  @P4 STG.E.U8 desc[UR4][R2.64+0xe], RZ ;  /* 0x00000eff02004986 */ /* 0x0001e8000c101104 */
[----:B------:R0:W-:Y:S04]  /*0560*/  @P3 STG.E.U8 desc[UR4][R2.64+0xf], RZ ;  /* 0x00000fff02003986 */ /* 0x0001e8000c101104 */
[----:B------:R0:W-:Y:S04]  /*0570*/  @P2 STG.E.U8 desc[UR4][R2.64+0x10], RZ ;  /* 0x000010ff02002986 */ /* 0x0001e8000c101104 */
[----:B------:R0:W-:Y:S01]  /*0580*/  @P1 STG.E.U8 desc[UR4][R2.64+0x11], RZ ;  /* 0x000011ff02001986 */ /* 0x0001e2000c101104 */
[----:B------:R-:W1:Y:S03]  /*0590*/  LDC.64 R4, c[0x0][0x388] ;  /* 0x0000e200ff047b82 */ /* 0x000e660000000a00 */
[----:B------:R0:W-:Y:S04]  /*05a0*/  @P0 STG.E.U8 desc[UR4][R2.64+0x12], RZ ;  /* 0x000012ff02000986 */ /* 0x0001e8000c101104 */
[----:B------:R0:W-:Y:S04]  /*05b0*/  @P6 STG.E.U8 desc[UR4][R2.64+0x13], RZ ;  /* 0x000013ff02006986 */ /* 0x0001e8000c101104 */
[----:B------:R0:W-:Y:S01]  /*05c0*/  @P5 STG.E.U8 desc[UR4][R2.64+0x14], RZ ;  /* 0x000014ff02005986 */ /* 0x0001e2000c101104 */
[----:B---3--:R-:W-:-:S02]  /*05d0*/  ISETP.NE.AND P4, PT, R18, RZ, PT ;  /* 0x000000ff1200720c */ /* 0x008fc40003f85270 */
[----:B----4-:R-:W-:Y:S02]  /*05e0*/  ISETP.NE.AND P3, PT, R20, RZ, PT ;  /* 0x000000ff1400720c */ /* 0x010fe40003f65270 */
[----:B-----5:R-:W-:Y:S02]  /*05f0*/  ISETP.NE.AND P2, PT, R21, RZ, PT ;  /* 0x000000ff1500720c */ /* 0x020fe40003f45270 */
[----:B------:R-:W-:-:S07]  /*0600*/  ISETP.NE.AND P1, PT, R22, RZ, PT ;  /* 0x000000ff1600720c */ /* 0x000fce0003f25270 */
[----:B------:R0:W-:Y:S01]  /*0610*/  @P4 STG.E.U8 desc[UR4][R2.64+0x15], RZ ;  /* 0x000015ff02004986 */ /* 0x0001e2000c101104 */
[----:B------:R-:W-:Y:S02]  /*0620*/  ISETP.NE.AND P4, PT, R25, RZ, PT ;  /* 0x000000ff1900720c */ /* 0x000fe40003f85270 */
[----:B------:R-:W-:Y:S01]  /*0630*/  ISETP.NE.AND P0, PT, R23, RZ, PT ;  /* 0x000000ff1700720c */ /* 0x000fe20003f05270 */
[----:B------:R0:W-:Y:S01]  /*0640*/  @P3 STG.E.U8 desc[UR4][R2.64+0x16], RZ ;  /* 0x000016ff02003986 */ /* 0x0001e2000c101104 */
[----:B------:R-:W-:Y:S02]  /*0650*/  ISETP.NE.AND P3, PT, R26, RZ, PT ;  /* 0x000000ff1a00720c */ /* 0x000fe40003f65270 */
[----:B------:R-:W-:Y:S01]  /*0660*/  ISETP.NE.AND P6, PT, R24, RZ, PT ;  /* 0x000000ff1800720c */ /* 0x000fe20003fc5270 */
[----:B------:R0:W-:Y:S01]  /*0670*/  @P2 STG.E.U8 desc[UR4][R2.64+0x17], RZ ;  /* 0x000017ff02002986 */ /* 0x0001e2000c101104 */
[----:B------:R-:W-:Y:S02]  /*0680*/  ISETP.NE.AND P2, PT, R27, RZ, PT ;  /* 0x000000ff1b00720c */ /* 0x000fe40003f45270 */
[----:B------:R-:W-:Y:S01]  /*0690*/  ISETP.NE.AND P5, PT, R19, RZ, PT ;  /* 0x000000ff1300720c */ /* 0x000fe20003fa5270 */
[----:B------:R0:W-:Y:S01]  /*06a0*/  @P1 STG.E.U8 desc[UR4][R2.64+0x18], RZ ;  /* 0x000018ff02001986 */ /* 0x0001e2000c101104 */
[----:B------:R-:W-:-:S03]  /*06b0*/  ISETP.NE.AND P1, PT, R28, RZ, PT ;  /* 0x000000ff1c00720c */ /* 0x000fc60003f25270 */
[----:B------:R0:W-:Y:S04]  /*06c0*/  @P0 STG.E.U8 desc[UR4][R2.64+0x19], RZ ;  /* 0x000019ff02000986 */ /* 0x0001e8000c101104 */
[----:B------:R0:W-:Y:S04]  /*06d0*/  @P6 STG.E.U8 desc[UR4][R2.64+0x1a], RZ ;  /* 0x00001aff02006986 */ /* 0x0001e8000c101104 */
[----:B------:R0:W-:Y:S04]  /*06e0*/  @P5 STG.E.U8 desc[UR4][R2.64+0x1b], RZ ;  /* 0x00001bff02005986 */ /* 0x0001e8000c101104 */
[----:B------:R0:W-:Y:S04]  /*06f0*/  @P4 STG.E.U8 desc[UR4][R2.64+0x1c], RZ ;  /* 0x00001cff02004986 */ /* 0x0001e8000c101104 */
[----:B------:R0:W-:Y:S04]  /*0700*/  @P3 STG.E.U8 desc[UR4][R2.64+0x1d], RZ ;  /* 0x00001dff02003986 */ /* 0x0001e8000c101104 */
[----:B------:R0:W-:Y:S04]  /*0710*/  @P2 STG.E.U8 desc[UR4][R2.64+0x1e], RZ ;  /* 0x00001eff02002986 */ /* 0x0001e8000c101104 */
[----:B------:R0:W-:Y:S04]  /*0720*/  @P1 STG.E.U8 desc[UR4][R2.64+0x1f], RZ ;  /* 0x00001fff02001986 */ /* 0x0001e8000c101104 */
[----:B-1----:R-:W2:Y:S01]  /*0730*/  LDG.E R4, desc[UR4][R4.64] ;  /* 0x0000000404047981 */ /* 0x002ea2000c1e1900 */
[----:B------:R-:W1:Y:S01]  /*0740*/  LDCU UR4, c[0x0][0x2f8] ;  /* 0x00005f00ff0477ac */ /* 0x000e620008000800 */
[----:B------:R-:W3:Y:S01]  /*0750*/  LDCU UR5, c[0x0][0x2fc] ;  /* 0x00005f80ff0577ac */ /* 0x000ee20008000800 */
[----:B-1----:R-:W-:-:S02]  /*0760*/  IADD3 R6, P1, PT, R1, UR4, RZ ;  /* 0x0000000401067c10 */ /* 0x002fc4000ff3e0ff */
[----:B--2---:R-:W-:-:S13]  /*0770*/  ISETP.NE.AND P0, PT, R4, RZ, PT ;  /* 0x000000ff0400720c */ /* 0x004fda0003f05270 */
[----:B0--3--:R-:W-:Y:S05]  /*0780*/  @!P0 EXIT ;  /* 0x000000000000894d */ /* 0x009fea0003800000 */
        /* <DEDUP_REMOVED lines=9> */
.L_x_8:
[----:B------:R-:W-:Y:S05]  /*0820*/  EXIT ;  /* 0x000000000000794d */ /* 0x000fea0003800000 */
.L_x_9:
        /* <DEDUP_REMOVED lines=13> */
.L_x_60:


//--------------------- .text._Z28test_reduce_and_sync_defaultPPjS_ --------------------------
	.section	.text._Z28test_reduce_and_sync_defaultPPjS_,"ax",@progbits
	.align	128
        .global         _Z28test_reduce_and_sync_defaultPPjS_
        .type           _Z28test_reduce_and_sync_defaultPPjS_,@function
        .size           _Z28test_reduce_and_sync_defaultPPjS_,(.L_x_61 - _Z28test_reduce_and_sync_defaultPPjS_)
        .other          _Z28test_reduce_and_sync_defaultPPjS_,@"STO_CUDA_ENTRY STV_DEFAULT"
_Z28test_reduce_and_sync_defaultPPjS_:
.text._Z28test_reduce_and_sync_defaultPPjS_:
        /* <DEDUP_REMOVED lines=12> */
[----:B--2---:R-:W0:Y:S02]  /*00c0*/  REDUX UR5, R4 ;  /* 0x00000000040573c4 */ /* 0x004e240000000000 */
        /* <DEDUP_REMOVED lines=13> */
.L_x_10:
[----:B------:R-:W-:Y:S05]  /*01a0*/  EXIT ;  /* 0x000000000000794d */ /* 0x000fea0003800000 */
.L_x_11:
        /* <DEDUP_REMOVED lines=13> */
.L_x_61:


//--------------------- .text._Z27test_reduce_max_sync_customPPjS_ --------------------------
	.section	.text._Z27test_reduce_max_sync_customPPjS_,"ax",@progbits
	.align	128
        .global         _Z27test_reduce_max_sync_customPPjS_
        .type           _Z27test_reduce_max_sync_customPPjS_,@function
        .size           _Z27test_reduce_max_sync_customPPjS_,(.L_x_62 - _Z27test_reduce_max_sync_customPPjS_)
        .other          _Z27test_reduce_max_sync_customPPjS_,@"STO_CUDA_ENTRY STV_DEFAULT"
_Z27test_reduce_max_sync_customPPjS_:
.text._Z27test_reduce_max_sync_customPPjS_:
[----:B------:R-:W0:Y:S08]  /*0000*/  LDC R1, c[0x0][0x37c] ;  /* 0x0000df00ff017b82 */ /* 0x000e300000000800 */
[----:B------:R-:W1:Y:S01]  /*0010*/  LDC.64 R2, c[0x0][0x380] ;  /* 0x0000e000ff027b82 */ /* 0x000e620000000a00 */
[----:B------:R-:W1:Y:S01]  /*0020*/  LDCU.64 UR4, c[0x0][0x358] ;  /* 0x00006b00ff0477ac */ /* 0x000e620008000a00 */
[----:B------:R-:W2:Y:S01]  /*0030*/  S2R R0, SR_TID.X ;  /* 0x0000000000007919 */ /* 0x000ea20000002100 */
[----:B0-----:R-:W-:Y:S01]  /*0040*/  VIADD R1, R1, 0xfffffff8 ;  /* 0xfffffff801017836 */ /* 0x001fe20000000000 */
[----:B------:R-:W0:Y:S04]  /*0050*/  LDCU.64 UR6, c[0x4][0x30] ;  /* 0x01000600ff0677ac */ /* 0x000e280008000a00 */
[----:B------:R-:W3:Y:S01]  /*0060*/  LDC.64 R6, c[0x4][0x28] ;  /* 0x01000a00ff067b82 */ /* 0x000ee20000000a00 */
[----:B-1----:R-:W2:Y:S01]  /*0070*/  LDG.E.64 R2, desc[UR4][R2.64] ;  /* 0x0000000402027981 */ /* 0x002ea2000c1e1b00 */
[----:B------:R-:W-:-:S02]  /*0080*/  IMAD.MOV.U32 R10, RZ, RZ, 0x1 ;  /* 0x00000001ff0a7424 */ /* 0x000fc400078e00ff */
[----:B--2---:R-:W-:-:S06]  /*0090*/  IMAD.WIDE.U32 R4, R0, 0x4, R2 ;  /* 0x0000000400047825 */ /* 0x004fcc00078e0002 */
[----:B------:R-:W2:Y:S01]  /*00a0*/  LD.E R5, desc[UR4][R4.64] ;  /* 0x0000000404057980 */ /* 0x000ea2000c101900 */
[C---:B0-----:R-:W-:Y:S01]  /*00b0*/  IADD3 R8, P0, PT, R0.reuse, UR6, RZ ;  /* 0x0000000600087c10 */ /* 0x041fe2000ff1e0ff */
[----:B---3--:R-:W-:Y:S01]  /*00c0*/  IMAD.WIDE.U32 R6, R0, 0x4, R6 ;  /* 0x0000000400067825 */ /* 0x008fe200078e0006 */
[----:B------:R-:W-:Y:S01]  /*00d0*/  PRMT R3, R10, 0x7610, R3 ;  /* 0x000076100a037816 */ /* 0x000fe20000000003 */
[----:B------:R-:W0:Y:S02]  /*00e0*/  LDC.64 R14, c[0x4][0x30] ;  /* 0x01000c00ff0e7b82 */ /* 0x000e240000000a00 */
[----:B------:R-:W-:Y:S01]  /*00f0*/  IMAD.X R9, RZ, RZ, UR7, P0 ;  /* 0x00000007ff097e24 */ /* 0x000fe200080e06ff */
[----:B--2---:R-:W-:Y:S04]  /*0100*/  STG.E desc[UR4][R6.64], R5 ;  /* 0x0000000506007986 */ /* 0x004fe8000c101904 */
[----:B------:R1:W-:Y:S01]  /*0110*/  STG.E.U8 desc[UR4][R8.64], R3 ;  /* 0x0000000308007986 */ /* 0x0003e2000c101104 */
[----:B------:R-:W-:Y:S06]  /*0120*/  BAR.SYNC.DEFER_BLOCKING 0x0 ;  /* 0x0000000000007b1d */ /* 0x000fec0000010000 */
[----:B0-----:R-:W2:Y:S04]  /*0130*/  LDG.E.U8 R2, desc[UR4][R14.64] ;  /* 0x000000040e027981 */ /* 0x001ea8000c1e1100 */
[----:B------:R-:W3:Y:S04]  /*0140*/  LDG.E.U8 R20, desc[UR4][R14.64+0x3] ;  /* 0x000003040e147981 */ /* 0x000ee8000c1e1100 */
[----:B------:R-:W4:Y:S04]  /*0150*/  LDG.E.U8 R16, desc[UR4][R14.64+0x1] ;  /* 0x000001040e107981 */ /* 0x000f28000c1e1100 */
[----:B------:R-:W4:Y:S04]  /*0160*/  LDG.E.U8 R17, desc[UR4][R14.64+0x2] ;  /* 0x000002040e117981 */ /* 0x000f28000c1e1100 */
[----:B------:R-:W4:Y:S04]  /*0170*/  LDG.E.U8 R21, desc[UR4][R14.64+0x4] ;  /* 0x000004040e157981 */ /* 0x000f28000c1e1100 */
[----:B------:R-:W4:Y:S04]  /*0180*/  LDG.E.U8 R22, desc[UR4][R14.64+0x5] ;  /* 0x000005040e167981 */ /* 0x000f28000c1e1100 */
[----:B------:R0:W5:Y:S04]  /*0190*/  LDG.E.U8 R25, desc[UR4][R14.64+0x6] ;  /* 0x000006040e197981 */ /* 0x000168000c1e1100 */
[----:B------:R0:W5:Y:S04]  /*01a0*/  LDG.E.U8 R26, desc[UR4][R14.64+0x7] ;  /* 0x000007040e1a7981 */ /* 0x000168000c1e1100 */
[----:B------:R0:W5:Y:S04]  /*01b0*/  LDG.E.U8 R27, desc[UR4][R14.64+0x8] ;  /* 0x000008040e1b7981 */ /* 0x000168000c1e1100 */
[----:B------:R0:W5:Y:S04]  /*01c0*/  LDG.E.U8 R28, desc[UR4][R14.64+0x9] ;  /* 0x000009040e1c7981 */ /* 0x000168000c1e1100 */
[----:B-1----:R0:W5:Y:S04]  /*01d0*/  LDG.E.U8 R3, desc[UR4][R14.64+0xb] ;  /* 0x00000b040e037981 */ /* 0x002168000c1e1100 */
[----:B------:R0:W5:Y:S04]  /*01e0*/  LDG.E.U8 R4, desc[UR4][R14.64+0xc] ;  /* 0x00000c040e047981 */ /* 0x000168000c1e1100 */
        /* <DEDUP_REMOVED lines=10> */
[----:B------:R0:W5:Y:S01]  /*0290*/  LDG.E.U8 R19, desc[UR4][R14.64+0x17] ;  /* 0x000017040e137981 */ /* 0x000162000c1e1100 */
[----:B--2---:R-:W-:-:S03]  /*02a0*/  ISETP.NE.AND P4, PT, R2, RZ, PT ;  /* 0x000000ff0200720c */ /* 0x004fc60003f85270 */
[----:B------:R0:W5:Y:S01]  /*02b0*/  LDG.E.U8 R2, desc[UR4][R14.64+0xa] ;  /* 0x00000a040e027981 */ /* 0x000162000c1e1100 */
[----:B---3--:R-:W-:Y:S01]  /*02c0*/  ISETP.NE.AND P3, PT, R20, RZ, PT ;  /* 0x000000ff1400720c */ /* 0x008fe20003f65270 */
[----:B------:R-:W-:Y:S01]  /*02d0*/  IMAD.MOV.U32 R20, RZ, RZ, RZ ;  /* 0x000000ffff147224 */ /* 0x000fe200078e00ff */
[----:B----4-:R-:W-:Y:S02]  /*02e0*/  ISETP.NE.AND P5, PT, R16, RZ, PT ;  /* 0x000000ff1000720c */ /* 0x010fe40003fa5270 */
[----:B------:R-:W-:Y:S02]  /*02f0*/  ISETP.NE.AND P0, PT, R17, RZ, PT ;  /* 0x000000ff1100720c */ /* 0x000fe40003f05270 */
[----:B------:R-:W-:Y:S02]  /*0300*/  ISETP.NE.AND P2, PT, R21, RZ, PT ;  /* 0x000000ff1500720c */ /* 0x000fe40003f45270 */
[----:B------:R-:W-:Y:S01]  /*0310*/  ISETP.NE.AND P1, PT, R22, RZ, PT ;  /* 0x000000ff1600720c */ /* 0x000fe20003f25270 */
[----:B0-----:R-:W-:-:S12]  /*0320*/  @!P4 BRA `(.L_x_12) ;  /* 0x000000000014c947 */ /* 0x001fd80003800000 */
[----:B------:R-:W0:Y:S02]  /*0330*/  LDC.64 R16, c[0x4][0x28] ;  /* 0x01000a00ff107b82 */ /* 0x000e240000000a00 */
[----:B0-----:R-:W2:Y:S02]  /*0340*/  LDG.E R16, desc[UR4][R16.64] ;  /* 0x0000000410107981 */ /* 0x001ea4000c1e1900 */
[----:B--2---:R-:W-:-:S13]  /*0350*/  ISETP.NE.AND P4, PT, R16, RZ, PT ;  /* 0x000000ff1000720c */ /* 0x004fda0003f85270 */
[----:B------:R0:W-:Y:S01]  /*0360*/  @P4 STG.E.U8 desc[UR4][R14.64], RZ ;  /* 0x000000ff0e004986 */ /* 0x0001e2000c101104 */
[----:B------:R-:W-:-:S07]  /*0370*/  @P4 IMAD.MOV.U32 R20, RZ, RZ, R16 ;  /* 0x000000ffff144224 */ /* 0x000fce00078e0010 */
.L_x_12:
[----:B------:R-:W-:Y:S05]  /*0380*/  @!P5 BRA `(.L_x_13) ;  /* 0x000000000014d947 */ /* 0x000fea0003800000 */
[----:B------:R-:W1:Y:S02]  /*0390*/  LDC.64 R16, c[0x4][0x28] ;  /* 0x01000a00ff107b82 */ /* 0x000e640000000a00 */
[----:B-1----:R-:W2:Y:S02]  /*03a0*/  LDG.E R17, desc[UR4][R16.64+0x4] ;  /* 0x0000040410117981 */ /* 0x002ea4000c1e1900 */
[----:B--2---:R-:W-:-:S13]  /*03b0*/  ISETP.GE.U32.AND P4, PT, R20, R17, PT ;  /* 0x000000111400720c */ /* 0x004fda0003f86070 */
[----:B------:R1:W-:Y:S01]  /*03c0*/  @!P4 STG.E.U8 desc[UR4][R14.64+0x1], RZ ;  /* 0x000001ff0e00c986 */ /* 0x0003e2000c101104 */
[----:B------:R-:W-:-:S07]  /*03d0*/  @!P4 IMAD.MOV.U32 R20, RZ, RZ, R17 ;  /* 0x000000ffff14c224 */ /* 0x000fce00078e0011 */
.L_x_13:
[----:B------:R-:W-:Y:S05]  /*03e0*/  @!P0 BRA `(.L_x_14) ;  /* 0x0000000000148947 */ /* 0x000fea0003800000 */
[----:B------:R-:W2:Y:S02]  /*03f0*/  LDC.64 R16, c[0x4][0x28] ;  /* 0x01000a00ff107b82 */ /* 0x000ea40000000a00 */
[----:B--2---:R-:W2:Y:S02]  /*0400*/  LDG.E R17, desc[UR4][R16.64+0x8] ;  /* 0x0000080410117981 */ /* 0x004ea4000c1e1900 */
[----:B--2---:R-:W-:-:S13]  /*0410*/  ISETP.GE.U32.AND P0, PT, R20, R17, PT ;  /* 0x000000111400720c */ /* 0x004fda0003f06070 */
[----:B------:R2:W-:Y:S01]  /*0420*/  @!P0 STG.E.U8 desc[UR4][R14.64+0x2], RZ ;  /* 0x000002ff0e008986 */ /* 0x0005e2000c101104 */
[----:B------:R-:W-:-:S07]  /*0430*/  @!P0 IMAD.MOV.U32 R20, RZ, RZ, R17 ;  /* 0x000000ffff148224 */ /* 0x000fce00078e0011 */
.L_x_14:
[----:B------:R3:W5:Y:S02]  /*0440*/  LDG.E.U8 R21, desc[UR4][R14.64+0x18] ;  /* 0x000018040e157981 */ /* 0x000764000c1e1100 */
[----:B-----5:R-:W-:Y:S02]  /*0450*/  ISETP.NE.AND P4, PT, R25, RZ, PT ;  /* 0x000000ff1900720c */ /* 0x020fe40003f85270 */
[----:B------:R3:W5:Y:S01]  /*0460*/  LDG.E.U8 R22, desc[UR4][R14.64+0x19] ;  /* 0x000019040e167981 */ /* 0x000762000c1e1100 */
[----:B------:R-:W-:-:S03]  /*0470*/  ISETP.NE.AND P5, PT, R26, RZ, PT ;  /* 0x000000ff1a00720c */ /* 0x000fc60003fa5270 */
[----:B------:R3:W5:Y:S01]  /*0480*/  LDG.E.U8 R23, desc[UR4][R14.64+0x1a] ;  /* 0x00001a040e177981 */ /* 0x000762000c1e1100 */
[----:B------:R-:W-:-:S03]  /*0490*/  ISETP.NE.AND P6, PT, R27, RZ, PT ;  /* 0x000000ff1b00720c */ /* 0x000fc60003fc5270 */
[----:B------:R3:W5:Y:S01]  /*04a0*/  LDG.E.U8 R24, desc[UR4][R14.64+0x1b] ;  /* 0x00001b040e187981 */ /* 0x000762000c1e1100 */
[----:B------:R-:W-:Y:S01]  /*04b0*/  ISETP.NE.AND P0, PT, R28, RZ, PT ;  /* 0x000000ff1c00720c */ /* 0x000fe20003f05270 */
[----:B------:R-:W-:-:S12]  /*04c0*/  @!P3 BRA `(.L_x_15) ;  /* 0x000000000014b947 */ /* 0x000fd80003800000 */
[----:B------:R-:W4:Y:S02]  /*04d0*/  LDC.64 R16, c[0x4][0x28] ;  /* 0x01000a00ff107b82 */ /* 0x000f240000000a00 */
[----:B----4-:R-:W4:Y:S02]  /*04e0*/  LDG.E R17, desc[UR4][R16.64+0xc] ;  /* 0x00000c0410117981 */ /* 0x010f24000c1e1900 */
[----:B----4-:R-:W-:-:S13]  /*04f0*/  ISETP.GE.U32.AND P3, PT, R20, R17, PT ;  /* 0x000000111400720c */ /* 0x010fda0003f66070 */
[----:B------:R4:W-:Y:S01]  /*0500*/  @!P3 STG.E.U8 desc[UR4][R14.64+0x3], RZ ;  /* 0x000003ff0e00b986 */ /* 0x0009e2000c101104 */
[----:B------:R-:W-:-:S07]  /*0510*/  @!P3 IMAD.MOV.U32 R20, RZ, RZ, R17 ;  /* 0x000000ffff14b224 */ /* 0x000fce00078e0011 */
.L_x_15:
[----:B------:R-:W-:Y:S05]  /*0520*/  @!P2 BRA `(.L_x_16) ;  /* 0x000000000014a947 */ /* 0x000fea0003800000 */
[----:B------:R-:W0:Y:S02]  /*0530*/  LDC.64 R16, c[0x4][0x28] ;  /* 0x01000a00ff107b82 */ /* 0x000e240000000a00 */
[----:B0-----:R-:W2:Y:S02]  /*0540*/  LDG.E R17, desc[UR4][R16.64+0x10] ;  /* 0x0000100410117981 */ /* 0x001ea4000c1e1900 */
[----:B--2---:R-:W-:-:S13]  /*0550*/  ISETP.GE.U32.AND P2, PT, R20, R17, PT ;  /* 0x000000111400720c */ /* 0x004fda0003f46070 */
[----:B------:R0:W-:Y:S01]  /*0560*/  @!P2 STG.E.U8 desc[UR4][R14.64+0x4], RZ ;  /* 0x000004ff0e00a986 */ /* 0x0001e2000c101104 */
[----:B------:R-:W-:-:S07]  /*0570*/  @!P2 IMAD.MOV.U32 R20, RZ, RZ, R17 ;  /* 0x000000ffff14a224 */ /* 0x000fce00078e0011 */
.L_x_16:
[----:B------:R-:W-:Y:S05]  /*0580*/  @!P1 BRA `(.L_x_17) ;  /* 0x0000000000149947 */ /* 0x000fea0003800000 */
[----:B------:R-:W0:Y:S02]  /*0590*/  LDC.64 R16, c[0x4][0x28] ;  /* 0x01000a00ff107b82 */ /* 0x000e240000000a00 */
[----:B0-----:R-:W2:Y:S02]  /*05a0*/  LDG.E R17, desc[UR4][R16.64+0x14] ;  /* 0x0000140410117981 */ /* 0x001ea4000c1e1900 */
[----:B--2---:R-:W-:-:S13]  /*05b0*/  ISETP.GE.U32.AND P1, PT, R20, R17, PT ;  /* 0x000000111400720c */ /* 0x004fda0003f26070 */
[----:B------:R0:W-:Y:S01]  /*05c0*/  @!P1 STG.E.U8 desc[UR4][R14.64+0x5], RZ ;  /* 0x000005ff0e009986 */ /* 0x0001e2000c101104 */
[----:B------:R-:W-:-:S07]  /*05d0*/  @!P1 IMAD.MOV.U32 R20, RZ, RZ, R17 ;  /* 0x000000ffff149224 */ /* 0x000fce00078e0011 */
.L_x_17:
[----:B------:R-:W-:Y:S05]  /*05e0*/  @!P4 BRA `(.L_x_18) ;  /* 0x000000000014c947 */ /* 0x000fea0003800000 */
[----:B------:R-:W0:Y:S02]  /*05f0*/  LDC.64 R16, c[0x4][0x28] ;  /* 0x01000a00ff107b82 */ /* 0x000e240000000a00 */
[----:B0-----:R-:W2:Y:S02]  /*0600*/  LDG.E R17, desc[UR4][R16.64+0x18] ;  /* 0x0000180410117981 */ /* 0x001ea4000c1e1900 */
[----:B--2---:R-:W-:-:S13]  /*0610*/  ISETP.GE.U32.AND P1, PT, R20, R17, PT ;  /* 0x000000111400720c */ /* 0x004fda0003f26070 */
[----:B------:R0:W-:Y:S01]  /*0620*/  @!P1 STG.E.U8 desc[UR4][R14.64+0x6], RZ ;  /* 0x000006ff0e009986 */ /* 0x0001e2000c101104 */
[----:B------:R-:W-:-:S07]  /*0630*/  @!P1 IMAD.MOV.U32 R20, RZ, RZ, R17 ;  /* 0x000000ffff149224 */ /* 0x000fce00078e0011 */
.L_x_18:
[----:B------:R-:W-:Y:S05]  /*0640*/  @!P5 BRA `(.L_x_19) ;  /* 0x000000000014d947 */ /* 0x000fea0003800000 */
[----:B------:R-:W0:Y:S02]  /*0650*/  LDC.64 R16, c[0x4][0x28] ;  /* 0x01000a00ff107b82 */ /* 0x000e240000000a00 */
[----:B0-----:R-:W2:Y:S02]  /*0660*/  LDG.E R17, desc[UR4][R16.64+0x1c] ;  /* 0x00001c0410117981 */ /* 0x001ea4000c1e1900 */
[----:B--2---:R-:W-:-:S13]  /*0670*/  ISETP.GE.U32.AND P1, PT, R20, R17, PT ;  /* 0x000000111400720c */ /* 0x004fda0003f26070 */
[----:B------:R0:W-:Y:S01]  /*0680*/  @!P1 STG.E.U8 desc[UR4][R14.64+0x7], RZ ;  /* 0x000007ff0e009986 */ /* 0x0001e2000c101104 */
[----:B------:R-:W-:-:S07]  /*0690*/  @!P1 IMAD.MOV.U32 R20, RZ, RZ, R17 ;  /* 0x000000ffff149224 */ /* 0x000fce00078e0011 */
.L_x_19:
[----:B------:R-:W-:Y:S05]  /*06a0*/  @!P6 BRA `(.L_x_20) ;  /* 0x000000000014e947 */ /* 0x000fea0003800000 */
[----:B------:R-:W0:Y:S02]  /*06b0*/  LDC.64 R16, c[0x4][0x28] ;  /* 0x01000a00ff107b82 */ /* 0x000e240000000a00 */
[----:B0-----:R-:W2:Y:S02]  /*06c0*/  LDG.E R17, desc[UR4][R16.64+0x20] ;  /* 0x0000200410117981 */ /* 0x001ea4000c1e1900 */
[----:B--2---:R-:W-:-:S13]  /*06d0*/  ISETP.GE.U32.AND P1, PT, R20, R17, PT ;  /* 0x000000111400720c */ /* 0x004fda0003f26070 */
[----:B------:R0:W-:Y:S01]  /*06e0*/  @!P1 STG.E.U8 desc[UR4][R14.64+0x8], RZ ;  /* 0x000008ff0e009986 */ /* 0x0001e2000c101104 */
[----:B------:R-:W-:-:S07]  /*06f0*/  @!P1 IMAD.MOV.U32 R20, RZ, RZ, R17 ;  /* 0x000000ffff149224 */ /* 0x000fce00078e0011 */
.L_x_20:
[----:B------:R-:W-:Y:S01]  /*0700*/  ISETP.NE.AND P1, PT, R2, RZ, PT ;  /* 0x000000ff0200720c */ /* 0x000fe20003f25270 */
[----:B------:R0:W5:Y:S01]  /*0710*/  LDG.E.U8 R16, desc[UR4][R14.64+0x1c] ;  /* 0x00001c040e107981 */ /* 0x000162000c1e1100 */
[----:B------:R-:W-:Y:S02]  /*0720*/  ISETP.NE.AND P2, PT, R3, RZ, PT ;  /* 0x000000ff0300720c */ /* 0x000fe40003f45270 */
[----:B------:R-:W0:Y:S01]  /*0730*/  LDC.64 R2, c[0x0][0x388] ;  /* 0x0000e200ff027b82 */ /* 0x000e220000000a00 */
[----:B------:R0:W5:Y:S01]  /*0740*/  LDG.E.U8 R17, desc[UR4][R14.64+0x1d] ;  /* 0x00001d040e117981 */ /* 0x000162000c1e1100 */
[----:B------:R-:W-:-:S03]  /*0750*/  ISETP.NE.AND P3, PT, R4, RZ, PT ;  /* 0x000000ff0400720c */ /* 0x000fc60003f65270 */
[----:B------:R0:W5:Y:S01]  /*0760*/  LDG.E.U8 R25, desc[UR4][R14.64+0x1e] ;  /* 0x00001e040e197981 */ /* 0x000162000c1e1100 */
[----:B------:R-:W-:-:S03]  /*0770*/  ISETP.NE.AND P4, PT, R5, RZ, PT ;  /* 0x000000ff0500720c */ /* 0x000fc60003f85270 */
[----:B------:R0:W5:Y:S01]  /*0780*/  LDG.E.U8 R26, desc[UR4][R14.64+0x1f] ;  /* 0x00001f040e1a7981 */ /* 0x000162000c1e1100 */
[----:B------:R-:W-:Y:S02]  /*0790*/  ISETP.NE.AND P5, PT, R6, RZ, PT ;  /* 0x000000ff0600720c */ /* 0x000fe40003fa5270 */
[----:B------:R-:W-:Y:S01]  /*07a0*/  ISETP.NE.AND P6, PT, R7, RZ, PT ;  /* 0x000000ff0700720c */ /* 0x000fe20003fc5270 */
[----:B------:R-:W-:-:S12]  /*07b0*/  @!P0 BRA `(.L_x_21) ;  /* 0x0000000000148947 */ /* 0x000fd80003800000 */
[----:B------:R-:W1:Y:S02]  /*07c0*/  LDC.64 R4, c[0x4][0x28] ;  /* 0x01000a00ff047b82 */ /* 0x000e640000000a00 */
[----:B-1----:R-:W2:Y:S02]  /*07d0*/  LDG.E R5, desc[UR4][R4.64+0x24] ;  /* 0x0000240404057981 */ /* 0x002ea4000c1e1900 */
[----:B--2---:R-:W-:-:S13]  /*07e0*/  ISETP.GE.U32.AND P0, PT, R20, R5, PT ;  /* 0x000000051400720c */ /* 0x004fda0003f06070 */
[----:B------:R1:W-:Y:S01]  /*07f0*/  @!P0 STG.E.U8 desc[UR4][R14.64+0x9], RZ ;  /* 0x000009ff0e008986 */ /* 0x0003e2000c101104 */
[----:B------:R-:W-:-:S07]  /*0800*/  @!P0 IMAD.MOV.U32 R20, RZ, RZ, R5 ;  /* 0x000000ffff148224 */ /* 0x000fce00078e0005 */
.L_x_21:
[----:B------:R-:W-:Y:S01]  /*0810*/  ISETP.NE.AND P0, PT, R8, RZ, PT ;  /* 0x000000ff0800720c */ /* 0x000fe20003f05270 */
[----:B------:R-:W-:-:S12]  /*0820*/  @!P1 BRA `(.L_x_22) ;  /* 0x0000000000149947 */ /* 0x000fd80003800000 */
[----:B------:R-:W1:Y:S02]  /*0830*/  LDC.64 R4, c[0x4][0x28] ;  /* 0x01000a00ff047b82 */ /* 0x000e640000000a00 */
[----:B-1----:R-:W2:Y:S02]  /*0840*/  LDG.E R5, desc[UR4][R4.64+0x28] ;  /* 0x0000280404057981 */ /* 0x002ea4000c1e1900 */
[----:B--2---:R-:W-:-:S13]  /*0850*/  ISETP.GE.U32.AND P1, PT, R20, R5, PT ;  /* 0x000000051400720c */ /* 0x004fda0003f26070 */
[----:B------:R1:W-:Y:S01]  /*0860*/  @!P1 STG.E.U8 desc[UR4][R14.64+0xa], RZ ;  /* 0x00000aff0e009986 */ /* 0x0003e2000c101104 */
[----:B------:R-:W-:-:S07]  /*0870*/  @!P1 IMAD.MOV.U32 R20, RZ, RZ, R5 ;  /* 0x000000ffff149224 */ /* 0x000fce00078e0005 */
.L_x_22:
[----:B------:R-:W-:Y:S01]  /*0880*/  ISETP.NE.AND P1, PT, R9, RZ, PT ;  /* 0x000000ff0900720c */ /* 0x000fe20003f25270 */
[----:B------:R-:W-:-:S12]  /*0890*/  @!P2 BRA `(.L_x_23) ;  /* 0x000000000014a947 */ /* 0x000fd80003800000 */
[----:B------:R-:W0:Y:S02]  /*08a0*/  LDC.64 R4, c[0x4][0x28] ;  /* 0x01000a00ff047b82 */ /* 0x000e240000000a00 */
[----:B0-----:R-:W2:Y:S02]  /*08b0*/  LDG.E R5, desc[UR4][R4.64+0x2c] ;  /* 0x00002c0404057981 */ /* 0x001ea4000c1e1900 */
[----:B--2---:R-:W-:-:S13]  /*08c0*/  ISETP.GE.U32.AND P2, PT, R20, R5, PT ;  /* 0x000000051400720c */ /* 0x004fda0003f46070 */
[----:B------:R0:W-:Y:S01]  /*08d0*/  @!P2 STG.E.U8 desc[UR4][R14.64+0xb], RZ ;  /* 0x00000bff0e00a986 */ /* 0x0001e2000c101104 */
[----:B------:R-:W-:-:S07]  /*08e0*/  @!P2 IMAD.MOV.U32 R20, RZ, RZ, R5 ;  /* 0x000000ffff14a224 */ /* 0x000fce00078e0005 */
.L_x_23:
[----:B------:R-:W-:Y:S01]  /*08f0*/  ISETP.NE.AND P2, PT, R10, RZ, PT ;  /* 0x000000ff0a00720c */ /* 0x000fe20003f45270 */
[----:B------:R-:W-:-:S12]  /*0900*/  @!P3 BRA `(.L_x_24) ;  /* 0x000000000014b947 */ /* 0x000fd80003800000 */
[----:B------:R-:W0:Y:S02]  /*0910*/  LDC.64 R4, c[0x4][0x28] ;  /* 0x01000a00ff047b82 */ /* 0x000e240000000a00 */
[----:B0-----:R-:W2:Y:S02]  /*0920*/  LDG.E R5, desc[UR4][R4.64+0x30] ;  /* 0x0000300404057981 */ /* 0x001ea4000c1e1900 */
[----:B--2---:R-:W-:-:S13]  /*0930*/  ISETP.GE.U32.AND P3, PT, R20, R5, PT ;  /* 0x000000051400720c */ /* 0x004fda0003f66070 */
[----:B------:R0:W-:Y:S01]  /*0940*/  @!P3 STG.E.U8 desc[UR4][R14.64+0xc], RZ ;  /* 0x00000cff0e00b986 */ /* 0x0001e2000c101104 */
[----:B------:R-:W-:-:S07]  /*0950*/  @!P3 IMAD.MOV.U32 R20, RZ, RZ, R5 ;  /* 0x000000ffff14b224 */ /* 0x000fce00078e0005 */
.L_x_24:
[----:B------:R-:W-:Y:S01]  /*0960*/  ISETP.NE.AND P3, PT, R11, RZ, PT ;  /* 0x000000ff0b00720c */ /* 0x000fe20003f65270 */
[----:B------:R-:W-:-:S12]  /*0970*/  @!P4 BRA `(.L_x_25) ;  /* 0x000000000014c947 */ /* 0x000fd80003800000 */
[----:B------:R-:W0:Y:S02]  /*0980*/  LDC.64 R4, c[0x4][0x28] ;  /* 0x01000a00ff047b82 */ /* 0x000e240000000a00 */
[----:B0-----:R-:W2:Y:S02]  /*0990*/  LDG.E R5, desc[UR4][R4.64+0x34] ;  /* 0x0000340404057981 */ /* 0x001ea4000c1e1900 */
[----:B--2---:R-:W-:-:S13]  /*09a0*/  ISETP.GE.U32.AND P4, PT, R20, R5, PT ;  /* 0x000000051400720c */ /* 0x004fda0003f86070 */
[----:B------:R0:W-:Y:S01]  /*09b0*/  @!P4 STG.E.U8 desc[UR4][R14.64+0xd], RZ ;  /* 0x00000dff0e00c986 */ /* 0x0001e2000c101104 */
[----:B------:R-:W-:-:S07]  /*09c0*/  @!P4 IMAD.MOV.U32 R20, RZ, RZ, R5 ;  /* 0x000000ffff14c224 */ /* 0x000fce00078e0005 */
.L_x_25:
[----:B------:R-:W-:Y:S01]  /*09d0*/  ISETP.NE.AND P4, PT, R12, RZ, PT ;  /* 0x000000ff0c00720c */ /* 0x000fe20003f85270 */
[----:B------:R-:W-:-:S12]  /*09e0*/  @!P5 BRA `(.L_x_26) ;  /* 0x000000000014d947 */ /* 0x000fd80003800000 */
[----:B------:R-:W0:Y:S02]  /*09f0*/  LDC.64 R4, c[0x4][0x28] ;  /* 0x01000a00ff047b82 */ /* 0x000e240000000a00 */
[----:B0-----:R-:W2:Y:S02]  /*0a00*/  LDG.E R5, desc[UR4][R4.64+0x38] ;  /* 0x0000380404057981 */ /* 0x001ea4000c1e1900 */
[----:B--2---:R-:W-:-:S13]  /*0a10*/  ISETP.GE.U32.AND P5, PT, R20, R5, PT ;  /* 0x000000051400720c */ /* 0x004fda0003fa6070 */
[----:B------:R0:W-:Y:S01]  /*0a20*/  @!P5 STG.E.U8 desc[UR4][R14.64+0xe], RZ ;  /* 0x00000eff0e00d986 */ /* 0x0001e2000c101104 */
[----:B------:R-:W-:-:S07]  /*0a30*/  @!P5 IMAD.MOV.U32 R20, RZ, RZ, R5 ;  /* 0x000000ffff14d224 */ /* 0x000fce00078e0005 */
.L_x_26:
[----:B------:R-:W-:Y:S01]  /*0a40*/  ISETP.NE.AND P5, PT, R13, RZ, PT ;  /* 0x000000ff0d00720c */ /* 0x000fe20003fa5270 */
[----:B------:R-:W-:-:S12]  /*0a50*/  @!P6 BRA `(.L_x_27) ;  /* 0x000000000014e947 */ /* 0x000fd80003800000 */
[----:B------:R-:W0:Y:S02]  /*0a60*/  LDC.64 R4, c[0x4][0x28] ;  /* 0x01000a00ff047b82 */ /* 0x000e240000000a00 */
[----:B0-----:R-:W2:Y:S02]  /*0a70*/  LDG.E R5, desc[UR4][R4.64+0x3c] ;  /* 0x00003c0404057981 */ /* 0x001ea4000c1e1900 */
[----:B--2---:R-:W-:-:S13]  /*0a80*/  ISETP.GE.U32.AND P6, PT, R20, R5, PT ;  /* 0x000000051400720c */ /* 0x004fda0003fc6070 */
[----:B------:R0:W-:Y:S01]  /*0a90*/  @!P6 STG.E.U8 desc[UR4][R14.64+0xf], RZ ;  /* 0x00000fff0e00e986 */ /* 0x0001e2000c101104 */
[----:B------:R-:W-:-:S07]  /*0aa0*/  @!P6 IMAD.MOV.U32 R20, RZ, RZ, R5 ;  /* 0x000000ffff14e224 */ /* 0x000fce00078e0005 */
.L_x_27:
[----:B------:R-:W-:Y:S01]  /*0ab0*/  ISETP.NE.AND P6, PT, R18, RZ, PT ;  /* 0x000000ff1200720c */ /* 0x000fe20003fc5270 */
[----:B------:R-:W-:-:S12]  /*0ac0*/  @!P0 BRA `(.L_x_28) ;  /* 0x0000000000148947 */ /* 0x000fd80003800000 */
[----:B------:R-:W0:Y:S02]  /*0ad0*/  LDC.64 R4, c[0x4][0x28] ;  /* 0x01000a00ff047b82 */ /* 0x000e240000000a00 */
[----:B0-----:R-:W2:Y:S02]  /*0ae0*/  LDG.E R5, desc[UR4][R4.64+0x40] ;  /* 0x0000400404057981 */ /* 0x001ea4000c1e1900 */
[----:B--2---:R-:W-:-:S13]  /*0af0*/  ISETP.GE.U32.AND P0, PT, R20, R5, PT ;  /* 0x000000051400720c */ /* 0x004fda0003f06070 */
[----:B------:R0:W-:Y:S01]  /*0b00*/  @!P0 STG.E.U8 desc[UR4][R14.64+0x10], RZ ;  /* 0x000010ff0e008986 */ /* 0x0001e2000c101104 */
[----:B------:R-:W-:-:S07]  /*0b10*/  @!P0 IMAD.MOV.U32 R20, RZ, RZ, R5 ;  /* 0x000000ffff148224 */ /* 0x000fce00078e0005 */
.L_x_28:
[----:B------:R-:W-:Y:S01]  /*0b20*/  ISETP.NE.AND P0, PT, R19, RZ, PT ;  /* 0x000000ff1300720c */ /* 0x000fe20003f05270 */
[----:B------:R-:W-:-:S12]  /*0b30*/  @!P1 BRA `(.L_x_29) ;  /* 0x0000000000149947 */ /* 0x000fd80003800000 */
[----:B------:R-:W0:Y:S02]  /*0b40*/  LDC.64 R4, c[0x4][0x28] ;  /* 0x01000a00ff047b82 */ /* 0x000e240000000a00 */
[----:B0-----:R-:W2:Y:S02]  /*0b50*/  LDG.E R5, desc[UR4][R4.64+0x44] ;  /* 0x0000440404057981 */ /* 0x001ea4000c1e1900 */
[----:B--2---:R-:W-:-:S13]  /*0b60*/  ISETP.GE.U32.AND P1, PT, R20, R5, PT ;  /* 0x000000051400720c */ /* 0x004fda0003f26070 */
[----:B------:R0:W-:Y:S01]  /*0b70*/  @!P1 STG.E.U8 desc[UR4][R14.64+0x11], RZ ;  /* 0x000011ff0e009986 */ /* 0x0001e2000c101104 */
[----:B------:R-:W-:-:S07]  /*0b80*/  @!P1 IMAD.MOV.U32 R20, RZ, RZ, R5 ;  /* 0x000000ffff149224 */ /* 0x000fce00078e0005 */
.L_x_29:
[----:B------:R-:W-:Y:S01]  /*0b90*/  ISETP.NE.AND P1, PT, R21, RZ, PT ;  /* 0x000000ff1500720c */ /* 0x000fe20003f25270 */
[----:B------:R-:W-:-:S12]  /*0ba0*/  @!P2 BRA `(.L_x_30) ;  /* 0x000000000014a947 */ /* 0x000fd80003800000 */
[----:B------:R-:W0:Y:S02]  /*0bb0*/  LDC.64 R4, c[0x4][0x28] ;  /* 0x01000a00ff047b82 */ /* 0x000e240000000a00 */
[----:B0-----:R-:W2:Y:S02]  /*0bc0*/  LDG.E R5, desc[UR4][R4.64+0x48] ;  /* 0x0000480404057981 */ /* 0x001ea4000c1e1900 */
[----:B--2---:R-:W-:-:S13]  /*0bd0*/  ISETP.GE.U32.AND P2, PT, R20, R5, PT ;  /* 0x000000051400720c */ /* 0x004fda0003f46070 */
[----:B------:R0:W-:Y:S01]  /*0be0*/  @!P2 STG.E.U8 desc[UR4][R14.64+0x12], RZ ;  /* 0x000012ff0e00a986 */ /* 0x0001e2000c101104 */
[----:B------:R-:W-:-:S07]  /*0bf0*/  @!P2 IMAD.MOV.U32 R20, RZ, RZ, R5 ;  /* 0x000000ffff14a224 */ /* 0x000fce00078e0005 */
.L_x_30:
[----:B-----5:R-:W-:Y:S01]  /*0c00*/  ISETP.NE.AND P2, PT, R22, RZ, PT ;  /* 0x000000ff1600720c */ /* 0x020fe20003f45270 */
[----:B------:R-:W-:-:S12]  /*0c10*/  @!P3 BRA `(.L_x_31) ;  /* 0x000000000014b947 */ /* 0x000fd80003800000 */
[----:B------:R-:W5:Y:S02]  /*0c20*/  LDC.64 R4, c[0x4][0x28] ;  /* 0x01000a00ff047b82 */ /* 0x000f640000000a00 */
[----:B-----5:R-:W5:Y:S02]  /*0c30*/  LDG.E R5, desc[UR4][R4.64+0x4c] ;  /* 0x00004c0404057981 */ /* 0x020f64000c1e1900 */
[----:B-----5:R-:W-:-:S13]  /*0c40*/  ISETP.GE.U32.AND P3, PT, R20, R5, PT ;  /* 0x000000051400720c */ /* 0x020fda0003f66070 */
[----:B------:R0:W-:Y:S01]  /*0c50*/  @!P3 STG.E.U8 desc[UR4][R14.64+0x13], RZ ;  /* 0x000013ff0e00b986 */ /* 0x0001e2000c101104 */
[----:B------:R-:W-:-:S07]  /*0c60*/  @!P3 IMAD.MOV.U32 R20, RZ, RZ, R5 ;  /* 0x000000ffff14b224 */ /* 0x000fce00078e0005 */
.L_x_31:
[----:B------:R-:W-:Y:S01]  /*0c70*/  ISETP.NE.AND P3, PT, R23, RZ, PT ;  /* 0x000000ff1700720c */ /* 0x000fe20003f65270 */
[----:B------:R-:W-:-:S12]  /*0c80*/  @!P4 BRA `(.L_x_32) ;  /* 0x000000000014c947 */ /* 0x000fd80003800000 */
[----:B------:R-:W5:Y:S02]  /*0c90*/  LDC.64 R4, c[0x4][0x28] ;  /* 0x01000a00ff047b82 */ /* 0x000f640000000a00 */
[----:B-----5:R-:W5:Y:S02]  /*0ca0*/  LDG.E R5, desc[UR4][R4.64+0x50] ;  /* 0x0000500404057981 */ /* 0x020f64000c1e1900 */
[----:B-----5:R-:W-:-:S13]  /*0cb0*/  ISETP.GE.U32.AND P4, PT, R20, R5, PT ;  /* 0x000000051400720c */ /* 0x020fda0003f86070 */
[----:B------:R0:W-:Y:S01]  /*0cc0*/  @!P4 STG.E.U8 desc[UR4][R14.64+0x14], RZ ;  /* 0x000014ff0e00c986 */ /* 0x0001e2000c101104 */
[----:B------:R-:W-:-:S07]  /*0cd0*/  @!P4 IMAD.MOV.U32 R20, RZ, RZ, R5 ;  /* 0x000000ffff14c224 */ /* 0x000fce00078e0005 */
.L_x_32:
[----:B------:R-:W-:Y:S01]  /*0ce0*/  ISETP.NE.AND P4, PT, R24, RZ, PT ;  /* 0x000000ff1800720c */ /* 0x000fe20003f85270 */
[----:B------:R-:W-:-:S12]  /*0cf0*/  @!P5 BRA `(.L_x_33) ;  /* 0x000000000014d947 */ /* 0x000fd80003800000 */
[----:B------:R-:W5:Y:S02]  /*0d00*/  LDC.64 R4, c[0x4][0x28] ;  /* 0x01000a00ff047b82 */ /* 0x000f640000000a00 */
[----:B-----5:R-:W5:Y:S02]  /*0d10*/  LDG.E R5, desc[UR4][R4.64+0x54] ;  /* 0x0000540404057981 */ /* 0x020f64000c1e1900 */
[----:B-----5:R-:W-:-:S13]  /*0d20*/  ISETP.GE.U32.AND P5, PT, R20, R5, PT ;  /* 0x000000051400720c */ /* 0x020fda0003fa6070 */
[----:B------:R0:W-:Y:S01]  /*0d30*/  @!P5 STG.E.U8 desc[UR4][R14.64+0x15], RZ ;  /* 0x000015ff0e00d986 */ /* 0x0001e2000c101104 */
[----:B------:R-:W-:-:S07]  /*0d40*/  @!P5 IMAD.MOV.U32 R20, RZ, RZ, R5 ;  /* 0x000000ffff14d224 */ /* 0x000fce00078e0005 */
.L_x_33:
[----:B------:R-:W-:Y:S01]  /*0d50*/  ISETP.NE.AND P5, PT, R16, RZ, PT ;  /* 0x000000ff1000720c */ /* 0x000fe20003fa5270 */
[----:B------:R-:W-:-:S12]  /*0d60*/  @!P6 BRA `(.L_x_34) ;  /* 0x000000000014e947 */ /* 0x000fd80003800000 */
[----:B------:R-:W5:Y:S02]  /*0d70*/  LDC.64 R4, c[0x4][0x28] ;  /* 0x01000a00ff047b82 */ /* 0x000f640000000a00 */
[----:B-----5:R-:W5:Y:S02]  /*0d80*/  LDG.E R5, desc[UR4][R4.64+0x58] ;  /* 0x0000580404057981 */ /* 0x020f64000c1e1900 */
[----:B-----5:R-:W-:-:S13]  /*0d90*/  ISETP.GE.U32.AND P6, PT, R20, R5, PT ;  /* 0x000000051400720c */ /* 0x020fda0003fc6070 */
[----:B------:R0:W-:Y:S01]  /*0da0*/  @!P6 STG.E.U8 desc[UR4][R14.64+0x16], RZ ;  /* 0x000016ff0e00e986 */ /* 0x0001e2000c101104 */
[----:B------:R-:W-:-:S07]  /*0db0*/  @!P6 IMAD.MOV.U32 R20, RZ, RZ, R5 ;  /* 0x000000ffff14e224 */ /* 0x000fce00078e0005 */
.L_x_34:
[----:B------:R-:W-:Y:S01]  /*0dc0*/  ISETP.NE.AND P6, PT, R17, RZ, PT ;  /* 0x000000ff1100720c */ /* 0x000fe20003fc5270 */
[----:B------:R-:W-:-:S12]  /*0dd0*/  @!P0 BRA `(.L_x_35) ;  /* 0x0000000000148947 */ /* 0x000fd80003800000 */
[----:B------:R-:W5:Y:S02]  /*0de0*/  LDC.64 R4, c[0x4][0x28] ;  /* 0x01000a00ff047b82 */ /* 0x000f640000000a00 */
[----:B-----5:R-:W5:Y:S02]  /*0df0*/  LDG.E R5, desc[UR4][R4.64+0x5c] ;  /* 0x00005c0404057981 */ /* 0x020f64000c1e1900 */
[----:B-----5:R-:W-:-:S13]  /*0e00*/  ISETP.GE.U32.AND P0, PT, R20, R5, PT ;  /* 0x000000051400720c */ /* 0x020fda0003f06070 */
[----:B------:R0:W-:Y:S01]  /*0e10*/  @!P0 STG.E.U8 desc[UR4][R14.64+0x17], RZ ;  /* 0x000017ff0e008986 */ /* 0x0001e2000c101104 */
[----:B------:R-:W-:-:S07]  /*0e20*/  @!P0 IMAD.MOV.U32 R20, RZ, RZ, R5 ;  /* 0x000000ffff148224 */ /* 0x000fce00078e0005 */
.L_x_35:
[----:B------:R-:W-:Y:S01]  /*0e30*/  ISETP.NE.AND P0, PT, R25, RZ, PT ;  /* 0x000000ff1900720c */ /* 0x000fe20003f05270 */
[----:B------:R-:W-:-:S12]  /*0e40*/  @!P1 BRA `(.L_x_36) ;  /* 0x0000000000149947 */ /* 0x000fd80003800000 */
[----:B------:R-:W5:Y:S02]  /*0e50*/  LDC.64 R4, c[0x4][0x28] ;  /* 0x01000a00ff047b82 */ /* 0x000f640000000a00 */
[----:B-----5:R-:W5:Y:S02]  /*0e60*/  LDG.E R5, desc[UR4][R4.64+0x60] ;  /* 0x0000600404057981 */ /* 0x020f64000c1e1900 */
[----:B-----5:R-:W-:-:S13]  /*0e70*/  ISETP.GE.U32.AND P1, PT, R20, R5, PT ;  /* 0x000000051400720c */ /* 0x020fda0003f26070 */
[----:B------:R0:W-:Y:S01]  /*0e80*/  @!P1 STG.E.U8 desc[UR4][R14.64+0x18], RZ ;  /* 0x000018ff0e009986 */ /* 0x0001e2000c101104 */
[----:B------:R-:W-:-:S07]  /*0e90*/  @!P1 IMAD.MOV.U32 R20, RZ, RZ, R5 ;  /* 0x000000ffff149224 */ /* 0x000fce00078e0005 */
.L_x_36:
[----:B------:R-:W-:Y:S01]  /*0ea0*/  ISETP.NE.AND P1, PT, R26, RZ, PT ;  /* 0x000000ff1a00720c */ /* 0x000fe20003f25270 */
[----:B------:R-:W-:-:S12]  /*0eb0*/  @!P2 BRA `(.L_x_37) ;  /* 0x000000000014a947 */ /* 0x000fd80003800000 */
[----:B------:R-:W5:Y:S02]  /*0ec0*/  LDC.64 R4, c[0x4][0x28] ;  /* 0x01000a00ff047b82 */ /* 0x000f640000000a00 */
[----:B-----5:R-:W5:Y:S02]  /*0ed0*/  LDG.E R5, desc[UR4][R4.64+0x64] ;  /* 0x0000640404057981 */ /* 0x020f64000c1e1900 */
[----:B-----5:R-:W-:-:S13]  /*0ee0*/  ISETP.GE.U32.AND P2, PT, R20, R5, PT ;  /* 0x000000051400720c */ /* 0x020fda0003f46070 */
[----:B------:R0:W-:Y:S01]  /*0ef0*/  @!P2 STG.E.U8 desc[UR4][R14.64+0x19], RZ ;  /* 0x000019ff0e00a986 */ /* 0x0001e2000c101104 */
[----:B------:R-:W-:-:S07]  /*0f00*/  @!P2 IMAD.MOV.U32 R20, RZ, RZ, R5 ;  /* 0x000000ffff14a224 */ /* 0x000fce00078e0005 */
.L_x_37:
[----:B------:R-:W-:Y:S05]  /*0f10*/  @!P3 BRA `(.L_x_38) ;  /* 0x000000000014b947 */ /* 0x000fea0003800000 */
[----:B------:R-:W5:Y:S02]  /*0f20*/  LDC.64 R4, c[0x4][0x28] ;  /* 0x01000a00ff047b82 */ /* 0x000f640000000a00 */
[----:B-----5:R-:W5:Y:S02]  /*0f30*/  LDG.E R5, desc[UR4][R4.64+0x68] ;  /* 0x0000680404057981 */ /* 0x020f64000c1e1900 */
[----:B-----5:R-:W-:-:S13]  /*0f40*/  ISETP.GE.U32.AND P2, PT, R20, R5, PT ;  /* 0x000000051400720c */ /* 0x020fda0003f46070 */
[----:B------:R0:W-:Y:S01]  /*0f50*/  @!P2 STG.E.U8 desc[UR4][R14.64+0x1a], RZ ;  /* 0x00001aff0e00a986 */ /* 0x0001e2000c101104 */
[----:B------:R-:W-:-:S07]  /*0f60*/  @!P2 IMAD.MOV.U32 R20, RZ, RZ, R5 ;  /* 0x000000ffff14a224 */ /* 0x000fce00078e0005 */
.L_x_38:
[----:B------:R-:W-:Y:S05]  /*0f70*/  @!P4 BRA `(.L_x_39) ;  /* 0x000000000014c947 */ /* 0x000fea0003800000 */
[----:B------:R-:W5:Y:S02]  /*0f80*/  LDC.64 R4, c[0x4][0x28] ;  /* 0x01000a00ff047b82 */ /* 0x000f640000000a00 */
[----:B-----5:R-:W5:Y:S02]  /*0f90*/  LDG.E R5, desc[UR4][R4.64+0x6c] ;  /* 0x00006c0404057981 */ /* 0x020f64000c1e1900 */
[----:B-----5:R-:W-:-:S13]  /*0fa0*/  ISETP.GE.U32.AND P2, PT, R20, R5, PT ;  /* 0x000000051400720c */ /* 0x020fda0003f46070 */
[----:B------:R0:W-:Y:S01]  /*0fb0*/  @!P2 STG.E.U8 desc[UR4][R14.64+0x1b], RZ ;  /* 0x00001bff0e00a986 */ /* 0x0001e2000c101104 */
[----:B------:R-:W-:-:S07]  /*0fc0*/  @!P2 IMAD.MOV.U32 R20, RZ, RZ, R5 ;  /* 0x000000ffff14a224 */ /* 0x000fce00078e0005 */
.L_x_39:
[----:B------:R-:W-:Y:S05]  /*0fd0*/  @!P5 BRA `(.L_x_40) ;  /* 0x000000000014d947 */ /* 0x000fea0003800000 */
[----:B------:R-:W5:Y:S02]  /*0fe0*/  LDC.64 R4, c[0x4][0x28] ;  /* 0x01000a00ff047b82 */ /* 0x000f640000000a00 */
[----:B-----5:R-:W5:Y:S02]  /*0ff0*/  LDG.E R5, desc[UR4][R4.64+0x70] ;  /* 0x0000700404057981 */ /* 0x020f64000c1e1900 */
[----:B-----5:R-:W-:-:S13]  /*1000*/  ISETP.GE.U32.AND P2, PT, R20, R5, PT ;  /* 0x000000051400720c */ /* 0x020fda0003f46070 */
[----:B------:R0:W-:Y:S01]  /*1010*/  @!P2 STG.E.U8 desc[UR4][R14.64+0x1c], RZ ;  /* 0x00001cff0e00a986 */ /* 0x0001e2000c101104 */
[----:B------:R-:W-:-:S07]  /*1020*/  @!P2 IMAD.MOV.U32 R20, RZ, RZ, R5 ;  /* 0x000000ffff14a224 */ /* 0x000fce00078e0005 */
.L_x_40:
[----:B------:R-:W-:Y:S05]  /*1030*/  @!P6 BRA `(.L_x_41) ;  /* 0x000000000014e947 */ /* 0x000fea0003800000 */
[----:B------:R-:W5:Y:S02]  /*1040*/  LDC.64 R4, c[0x4][0x28] ;  /* 0x01000a00ff047b82 */ /* 0x000f640000000a00 */
[----:B-----5:R-:W5:Y:S02]  /*1050*/  LDG.E R5, desc[UR4][R4.64+0x74] ;  /* 0x0000740404057981 */ /* 0x020f64000c1e1900 */
[----:B-----5:R-:W-:-:S13]  /*1060*/  ISETP.GE.U32.AND P2, PT, R20, R5, PT ;  /* 0x000000051400720c */ /* 0x020fda0003f46070 */
[----:B------:R0:W-:Y:S01]  /*1070*/  @!P2 STG.E.U8 desc[UR4][R14.64+0x1d], RZ ;  /* 0x00001dff0e00a986 */ /* 0x0001e2000c101104 */
[----:B------:R-:W-:-:S07]  /*1080*/  @!P2 IMAD.MOV.U32 R20, RZ, RZ, R5 ;  /* 0x000000ffff14a224 */ /* 0x000fce00078e0005 */
.L_x_41:
[----:B------:R-:W-:Y:S05]  /*1090*/  @!P0 BRA `(.L_x_42) ;  /* 0x0000000000148947 */ /* 0x000fea0003800000 */
[----:B------:R-:W5:Y:S02]  /*10a0*/  LDC.64 R4, c[0x4][0x28] ;  /* 0x01000a00ff047b82 */ /* 0x000f640000000a00 */
[----:B-----5:R-:W5:Y:S02]  /*10b0*/  LDG.E R5, desc[UR4][R4.64+0x78] ;  /* 0x0000780404057981 */ /* 0x020f64000c1e1900 */
[----:B-----5:R-:W-:-:S13]  /*10c0*/  ISETP.GE.U32.AND P0, PT, R20, R5, PT ;  /* 0x000000051400720c */ /* 0x020fda0003f06070 */
[----:B------:R0:W-:Y:S01]  /*10d0*/  @!P0 STG.E.U8 desc[UR4][R14.64+0x1e], RZ ;  /* 0x00001eff0e008986 */ /* 0x0001e2000c101104 */
[----:B------:R-:W-:-:S07]  /*10e0*/  @!P0 IMAD.MOV.U32 R20, RZ, RZ, R5 ;  /* 0x000000ffff148224 */ /* 0x000fce00078e0005 */
.L_x_42:
[----:B------:R-:W-:Y:S05]  /*10f0*/  @!P1 BRA `(.L_x_43) ;  /* 0x0000000000149947 */ /* 0x000fea0003800000 */
[----:B------:R-:W5:Y:S02]  /*1100*/  LDC.64 R4, c[0x4][0x28] ;  /* 0x01000a00ff047b82 */ /* 0x000f640000000a00 */
[----:B-----5:R-:W5:Y:S02]  /*1110*/  LDG.E R5, desc[UR4][R4.64+0x7c] ;  /* 0x00007c0404057981 */ /* 0x020f64000c1e1900 */
[----:B-----5:R-:W-:-:S13]  /*1120*/  ISETP.GE.U32.AND P0, PT, R20, R5, PT ;  /* 0x000000051400720c */ /* 0x020fda0003f06070 */
[----:B------:R0:W-:Y:S01]  /*1130*/  @!P0 STG.E.U8 desc[UR4][R14.64+0x1f], RZ ;  /* 0x00001fff0e008986 */ /* 0x0001e2000c101104 */
[----:B------:R-:W-:-:S07]  /*1140*/  @!P0 IMAD.MOV.U32 R20, RZ, RZ, R5 ;  /* 0x000000ffff148224 */ /* 0x000fce00078e0005 */
.L_x_43:
[----:B0-----:R-:W5:Y:S01]  /*1150*/  LDG.E R3, desc[UR4][R2.64] ;  /* 0x0000000402037981 */ /* 0x001f62000c1e1900 */
[----:B------:R-:W0:Y:S01]  /*1160*/  LDCU UR4, c[0x0][0x2f8] ;  /* 0x00005f00ff0477ac */ /* 0x000e220008000800 */
[----:B------:R-:W1:Y:S01]  /*1170*/  LDCU UR5, c[0x0][0x2fc] ;  /* 0x00005f80ff0577ac */ /* 0x000e620008000800 */
[----:B0-----:R-:W-:Y:S02]  /*1180*/  IADD3 R6, P1, PT, R1, UR4, RZ ;  /* 0x0000000401067c10 */ /* 0x001fe4000ff3e0ff */
[----:B-----5:R-:W-:-:S13]  /*1190*/  ISETP.NE.AND P0, PT, R20, R3, PT ;  /* 0x000000031400720c */ /* 0x020fda0003f05270 */
[----:B-1----:R-:W-:Y:S05]  /*11a0*/  @!P0 EXIT ;  /* 0x000000000000894d */ /* 0x002fea0003800000 */
[----:B------:R-:W-:Y:S01]  /*11b0*/  MOV R2, 0x0 ;  /* 0x0000000000027802 */ /* 0x000fe20000000f00 */
[----:B------:R0:W-:Y:S01]  /*11c0*/  STL [R1], R0 ;  /* 0x0000000001007387 */ /* 0x0001e20000100800 */
[----:B------:R-:W1:Y:S01]  /*11d0*/  LDCU.64 UR6, c[0x4][0x70] ;  /* 0x01000e00ff0677ac */ /* 0x000e620008000a00 */
[----:B------:R-:W-:-:S03]  /*11e0*/  IMAD.X R7, RZ, RZ, UR5, P1 ;  /* 0x00000005ff077e24 */ /* 0x000fc600088e06ff */
[----:B------:R-:W0:Y:S01]  /*11f0*/  LDC.64 R2, c[0x4][R2] ;  /* 0x0100000002027b82 */ /* 0x000e220000000a00 */
[----:B-1----:R-:W-:Y:S02]  /*1200*/  IMAD.U32 R4, RZ, RZ, UR6 ;  /* 0x00000006ff047e24 */ /* 0x002fe4000f8e00ff */
[----:B------:R-:W-:-:S07]  /*1210*/  IMAD.U32 R5, RZ, RZ, UR7 ;  /* 0x00000007ff057e24 */ /* 0x000fce000f8e00ff */
[----:B------:R-:W-:-:S07]  /*1220*/  LEPC R20, `(.L_x_44) ;  /* 0x000000001014794e */ /* 0x000fce0000000000 */
[----:B0-234-:R-:W-:Y:S05]  /*1230*/  CALL.ABS.NOINC R2 ;  /* 0x0000000002007343 */ /* 0x01dfea0003c00000 */
.L_x_44:
[----:B------:R-:W-:Y:S05]  /*1240*/  EXIT ;  /* 0x000000000000794d */ /* 0x000fea0003800000 */
.L_x_45:
        /* <DEDUP_REMOVED lines=11> */
.L_x_62:


//--------------------- .text._Z28test_reduce_max_sync_defaultPPjS_ --------------------------
	.section	.text._Z28test_reduce_max_sync_defaultPPjS_,"ax",@progbits
	.align	128
        .global         _Z28test_reduce_max_sync_defaultPPjS_
        .type           _Z28test_reduce_max_sync_defaultPPjS_,@function
        .size           _Z28test_reduce_max_sync_defaultPPjS_,(.L_x_63 - _Z28test_reduce_max_sync_defaultPPjS_)
        .other          _Z28test_reduce_max_sync_defaultPPjS_,@"STO_CUDA_ENTRY STV_DEFAULT"
_Z28test_reduce_max_sync_defaultPPjS_:
.text._Z28test_reduce_max_sync_defaultPPjS_:
[----:B------:R-:W0:Y:S08]  /*0000*/  LDC R1, c[0x0][0x37c] ;  /* 0x0000df00ff017b82 */ /* 0x000e300000000800 */
[----:B------:R-:W1:Y:S01]  /*0010*/  LDC.64 R2, c[0x0][0x380] ;  /* 0x0000e000ff027b82 */ /* 0x000e620000000a00 */
[----:B------:R-:W1:Y:S01]  /*0020*/  LDCU.64 UR4, c[0x0][0x358] ;  /* 0x00006b00ff0477ac */ /* 0x000e620008000a00 */
[----:B0-----:R-:W-:Y:S01]  /*0030*/  VIADD R1, R1, 0xfffffff8 ;  /* 0xfffffff801017836 */ /* 0x001fe20000000000 */
[----:B-1----:R-:W2:Y:S05]  /*0040*/  LDG.E.64 R2, desc[UR4][R2.64] ;  /* 0x0000000402027981 */ /* 0x002eaa000c1e1b00 */
[----:B------:R-:W0:Y:S01]  /*0050*/  LDC.64 R10, c[0x0][0x388] ;  /* 0x0000e200ff0a7b82 */ /* 0x000e220000000a00 */
[----:B------:R-:W2:Y:S01]  /*0060*/  S2R R8, SR_TID.X ;  /* 0x0000000000087919 */ /* 0x000ea20000002100 */
[----:B0-----:R-:W3:Y:S01]  /*0070*/  LDG.E R11, desc[UR4][R10.64] ;  /* 0x000000040a0b7981 */ /* 0x001ee2000c1e1900 */
[----:B--2---:R-:W-:-:S06]  /*0080*/  IMAD.WIDE.U32 R4, R8, 0x4, R2 ;  /* 0x0000000408047825 */ /* 0x004fcc00078e0002 */
[----:B------:R-:W2:Y:S01]  /*0090*/  LD.E R4, desc[UR4][R4.64] ;  /* 0x0000000404047980 */ /* 0x000ea2000c101900 */
[----:B------:R-:W0:Y:S02]  /*00a0*/  LDCU UR4, c[0x0][0x2f8] ;  /* 0x00005f00ff0477ac */ /* 0x000e240008000800 */
[----:B0-----:R-:W-:Y:S02]  /*00b0*/  IADD3 R6, P1, PT, R1, UR4, RZ ;  /* 0x0000000401067c10 */ /* 0x001fe4000ff3e0ff */
[----:B--2---:R-:W-:-:S13]  /*00c0*/  CREDUX.MAX UR5, R4 ;  /* 0x00000000040572cc */ /* 0x004fda0000000000 */
[----:B------:R-:W-:-:S05]  /*00d0*/  IMAD.U32 R0, RZ, RZ, UR5 ;  /* 0x00000005ff007e24 */ /* 0x000fca000f8e00ff */
        /* <DEDUP_REMOVED lines=12> */
.L_x_46:
[----:B------:R-:W-:Y:S05]  /*01a0*/  EXIT ;  /* 0x000000000000794d */ /* 0x000fea0003800000 */
.L_x_47:
        /* <DEDUP_REMOVED lines=13> */
.L_x_63:


//--------------------- .text._Z27test_reduce_min_sync_customPPjS_ --------------------------
	.section	.text._Z27test_reduce_min_sync_customPPjS_,"ax",@progbits
	.align	128
        .global         _Z27test_reduce_min_sync_customPPjS_
        .type           _Z27test_reduce_min_sync_customPPjS_,@function
        .size           _Z27test_reduce_min_sync_customPPjS_,(.L_x_64 - _Z27test_reduce_min_sync_customPPjS_)
        .other          _Z27test_reduce_min_sync_customPPjS_,@"STO_CUDA_ENTRY STV_DEFAULT"
_Z27test_reduce_min_sync_customPPjS_:
.text._Z27test_reduce_min_sync_customPPjS_:
        /* <DEDUP_REMOVED lines=12> */
[----:B------:R-:W0:Y:S02]  /*00c0*/  LDC.64 R12, c[0x0][0x388] ;  /* 0x0000e200ff0c7b82 */ /* 0x000e240000000a00 */
[----:B------:R-:W-:Y:S01]  /*00d0*/  IADD3.X R15, PT, PT, RZ, UR7, RZ, P0, !PT ;  /* 0x00000007ff0f7c10 */ /* 0x000fe200087fe4ff */
[----:B------:R-:W-:Y:S01]  /*00e0*/  IMAD.MOV.U32 R7, RZ, RZ, 0x1 ;  /* 0x00000001ff077424 */ /* 0x000fe200078e00ff */
[----:B--2---:R1:W-:Y:S04]  /*00f0*/  STG.E desc[UR4][R10.64], R5 ;  /* 0x000000050a007986 */ /* 0x0043e8000c101904 */
[----:B------:R1:W-:Y:S01]  /*0100*/  STG.E.U8 desc[UR4][R14.64], R7 ;  /* 0x000000070e007986 */ /* 0x0003e2000c101104 */
[----:B------:R-:W-:Y:S06]  /*0110*/  BAR.SYNC.DEFER_BLOCKING 0x0 ;  /* 0x0000000000007b1d */ /* 0x000fec0000010000 */
[----:B0-----:R-:W2:Y:S01]  /*0120*/  LDG.E R12, desc[UR4][R12.64] ;  /* 0x000000040c0c7981 */ /* 0x001ea2000c1e1900 */
[----:B------:R-:W0:Y:S01]  /*0130*/  LDCU UR4, c[0x0][0x2f8] ;  /* 0x00005f00ff0477ac */ /* 0x000e220008000800 */
[----:B------:R-:W3:Y:S01]  /*0140*/  LDCU UR5, c[0x0][0x2fc] ;  /* 0x00005f80ff0577ac */ /* 0x000ee20008000800 */
[----:B0-----:R-:W-:-:S02]  /*0150*/  IADD3 R6, P1, PT, R1, UR4, RZ ;  /* 0x0000000401067c10 */ /* 0x001fc4000ff3e0ff */
[----:B--2---:R-:W-:-:S13]  /*0160*/  ISETP.NE.AND P0, PT, R12, RZ, PT ;  /* 0x000000ff0c00720c */ /* 0x004fda0003f05270 */
[----:B-1-3--:R-:W-:Y:S05]  /*0170*/  @!P0 EXIT ;  /* 0x000000000000894d */ /* 0x00afea0003800000 */
[----:B------:R-:W-:Y:S01]  /*0180*/  MOV R0, 0x0 ;  /* 0x0000000000007802 */ /* 0x000fe20000000f00 */
[----:B------:R0:W-:Y:S01]  /*0190*/  STL [R1], R8 ;  /* 0x0000000801007387 */ /* 0x0001e20000100800 */
[----:B------:R-:W1:Y:S01]  /*01a0*/  LDCU.64 UR6, c[0x4][0x70] ;  /* 0x01000e00ff0677ac */ /* 0x000e620008000a00 */
[----:B------:R-:W-:Y:S01]  /*01b0*/  IMAD.X R7, RZ, RZ, UR5, P1 ;  /* 0x00000005ff077e24 */ /* 0x000fe200088e06ff */
[----:B------:R0:W2:Y:S01]  /*01c0*/  LDC.64 R2, c[0x4][R0] ;  /* 0x0100000000027b82 */ /* 0x0000a20000000a00 */
[----:B-1----:R-:W-:Y:S01]  /*01d0*/  MOV R4, UR6 ;  /* 0x0000000600047c02 */ /* 0x002fe20008000f00 */
[----:B0-----:R-:W-:-:S07]  /*01e0*/  IMAD.U32 R5, RZ, RZ, UR7 ;  /* 0x00000007ff057e24 */ /* 0x001fce000f8e00ff */
[----:B------:R-:W-:-:S07]  /*01f0*/  LEPC R20, `(.L_x_48) ;  /* 0x000000001014794e */ /* 0x000fce0000000000 */
[----:B--2---:R-:W-:Y:S05]  /*0200*/  CALL.ABS.NOINC R2 ;  /* 0x0000000002007343 */ /* 0x004fea0003c00000 */
.L_x_48:
[----:B------:R-:W-:Y:S05]  /*0210*/  EXIT ;  /* 0x000000000000794d */ /* 0x000fea0003800000 */
.L_x_49:
        /* <DEDUP_REMOVED lines=14> */
.L_x_64:


//--------------------- .text._Z28test_reduce_min_sync_defaultPPjS_ --------------------------
	.section	.text._Z28test_reduce_min_sync_defaultPPjS_,"ax",@progbits
	.align	128
        .global         _Z28test_reduce_min_sync_defaultPPjS_
        .type           _Z28test_reduce_min_sync_defaultPPjS_,@function
        .size           _Z28test_reduce_min_sync_defaultPPjS_,(.L_x_65 - _Z28test_reduce_min_sync_defaultPPjS_)
        .other          _Z28test_reduce_min_sync_defaultPPjS_,@"STO_CUDA_ENTRY STV_DEFAULT"
_Z28test_reduce_min_sync_defaultPPjS_:
.text._Z28test_reduce_min_sync_defaultPPjS_:
        /* <DEDUP_REMOVED lines=12> */
[----:B--2---:R-:W-:-:S13]  /*00c0*/  CREDUX.MIN UR5, R4 ;  /* 0x00000000040572cc */ /* 0x004fda0000008000 */
        /* <DEDUP_REMOVED lines=13> */
.L_x_50:
[----:B------:R-:W-:Y:S05]  /*01a0*/  EXIT ;  /* 0x000000000000794d */ /* 0x000fea0003800000 */
.L_x_51:
        /* <DEDUP_REMOVED lines=13> */
.L_x_65:


//--------------------- .text._Z27test_reduce_add_sync_customPPjS_ --------------------------
	.section	.text._Z27test_reduce_add_sync_customPPjS_,"ax",@progbits
	.align	128
        .global         _Z27test_reduce_add_sync_customPPjS_
        .type           _Z27test_reduce_add_sync_customPPjS_,@function
        .size           _Z27test_reduce_add_sync_customPPjS_,(.L_x_66 - _Z27test_reduce_add_sync_customPPjS_)
        .other          _Z27test_reduce_add_sync_customPPjS_,@"STO_CUDA_ENTRY STV_DEFAULT"
_Z27test_reduce_add_sync_customPPjS_:
.text._Z27test_reduce_add_sync_customPPjS_:
        /* <DEDUP_REMOVED lines=39> */
[----:B------:R-:W2:Y:S01]  /*0270*/  @P2 LDC.64 R12, c[0x4][0x8] ;  /* 0x01000200ff0c2b82 */ /* 0x000ea20000000a00 */
[----:B------:R-:W-:-:S07]  /*0280*/  IMAD.MOV.U32 R4, RZ, RZ, RZ ;  /* 0x000000ffff047224 */ /* 0x000fce00078e00ff */
[----:B------:R-:W3:Y:S01]  /*0290*/  @P1 LDC.64 R6, c[0x4][0x8] ;  /* 0x01000200ff061b82 */ /* 0x000ee20000000a00 */
        /* <DEDUP_REMOVED lines=11> */
[----:B------:R-:W5:Y:S08]  /*0350*/  @P0 LDC.64 R14, c[0x4][0x8] ;  /* 0x01000200ff0e0b82 */ /* 0x000f700000000a00 */
[----:B-1----:R-:W1:Y:S01]  /*0360*/  @P6 LDC.64 R12, c[0x4][0x8] ;  /* 0x01000200ff0c6b82 */ /* 0x002e620000000a00 */
[----:B------:R0:W-:Y:S07]  /*0370*/  @P1 STG.E.U8 desc[UR4][R2.64+0x3], RZ ;  /* 0x000003ff02001986 */ /* 0x0001ee000c101104 */
        /* <DEDUP_REMOVED lines=8> */
[----:B----4-:R-:W-:Y:S01]  /*0400*/  @P3 IMAD.IADD R4, R4, 0x1, R11 ;  /* 0x0000000104043824 */ /* 0x010fe200078e020b */
[----:B------:R-:W-:-:S03]  /*0410*/  ISETP.NE.AND P3, PT, R18, RZ, PT ;  /* 0x000000ff1200720c */ /* 0x000fc60003f65270 */
[----:B--2---:R-:W-:Y:S01]  /*0420*/  @P2 IMAD.IADD R4, R4, 0x1, R5 ;  /* 0x0000000104042824 */ /* 0x004fe200078e0205 */
[----:B------:R-:W-:Y:S01]  /*0430*/  ISETP.NE.AND P2, PT, R19, RZ, PT ;  /* 0x000000ff1300720c */ /* 0x000fe20003f45270 */
[----:B------:R-:W2:Y:S01]  /*0440*/  LDG.E.U8 R5, desc[UR4][R2.64+0xb] ;  /* 0x00000b0402057981 */ /* 0x000ea2000c1e1100 */
[----:B------:R-:W0:Y:S01]  /*0450*/  @P4 LDC.64 R18, c[0x4][0x8] ;  /* 0x01000200ff124b82 */ /* 0x000e220000000a00 */
[----:B---3--:R-:W-:Y:S01]  /*0460*/  @P1 IMAD.IADD R4, R4, 0x1, R7 ;  /* 0x0000000104041824 */ /* 0x008fe200078e0207 */
[----:B------:R-:W-:-:S06]  /*0470*/  ISETP.NE.AND P1, PT, R20, RZ, PT ;  /* 0x000000ff1400720c */ /* 0x000fcc0003f25270 */
        /* <DEDUP_REMOVED lines=11> */
[----:B------:R-:W-:-:S04]  /*0530*/  @P0 IMAD.IADD R4, R4, 0x1, R15 ;  /* 0x0000000104040824 */ /* 0x000fc800078e020f */
[----:B------:R-:W-:-:S04]  /*0540*/  @P6 IMAD.IADD R4, R4, 0x1, R13 ;  /* 0x0000000104046824 */ /* 0x000fc800078e020d */
[----:B------:R-:W-:Y:S01]  /*0550*/  @P5 IMAD.IADD R4, R4, 0x1, R17 ;  /* 0x0000000104045824 */ /* 0x000fe200078e0211 */
        /* <DEDUP_REMOVED lines=8> */
[----:B------:R-:W-:Y:S01]  /*05e0*/  @P4 IMAD.IADD R4, R4, 0x1, R19 ;  /* 0x0000000104044824 */ /* 0x000fe200078e0213 */
[----:B------:R-:W-:-:S05]  /*05f0*/  ISETP.NE.AND P4, PT, R14, RZ, PT ;  /* 0x000000ff0e00720c */ /* 0x000fca0003f85270 */
[----:B------:R-:W0:Y:S01]  /*0600*/  @P0 LDC.64 R14, c[0x4][0x8] ;  /* 0x01000200ff0e0b82 */ /* 0x000e220000000a00 */
[----:B---3--:R-:W-:Y:S01]  /*0610*/  @P3 IMAD.IADD R4, R4, 0x1, R9 ;  /* 0x0000000104043824 */ /* 0x008fe200078e0209 */
[----:B------:R-:W-:-:S06]  /*0620*/  ISETP.NE.AND P3, PT, R22, RZ, PT ;  /* 0x000000ff1600720c */ /* 0x000fcc0003f65270 */
[----:B------:R-:W3:Y:S01]  /*0630*/  @P6 LDC.64 R12, c[0x4][0x8] ;  /* 0x01000200ff0c6b82 */ /* 0x000ee20000000a00 */
[----:B------:R-:W4:Y:S01]  /*0640*/  LDG.E.U8 R22, desc[UR4][R2.64+0x16] ;  /* 0x0000160402167981 */ /* 0x000f22000c1e1100 */
[----:B------:R-:W-:Y:S02]  /*0650*/  @P2 IADD3 R4, PT, PT, R4, R7, RZ ;  /* 0x0000000704042210 */ /* 0x000fe40007ffe0ff */
[----:B------:R-:W-:-:S04]  /*0660*/  ISETP.NE.AND P2, PT, R23, RZ, PT ;  /* 0x000000ff1700720c */ /* 0x000fc80003f45270 */
[----:B------:R-:W1:Y:S01]  /*0670*/  @P4 LDC.64 R18, c[0x4][0x8] ;  /* 0x01000200ff124b82 */ /* 0x000e620000000a00 */
[----:B------:R-:W4:Y:S01]  /*0680*/  LDG.E.U8 R23, desc[UR4][R2.64+0x17] ;  /* 0x0000170402177981 */ /* 0x000f22000c1e1100 */
[----:B-----5:R-:W-:Y:S01]  /*0690*/  @P1 IMAD.IADD R4, R4, 0x1, R11 ;  /* 0x0000000104041824 */ /* 0x020fe200078e020b */
[----:B------:R-:W-:-:S05]  /*06a0*/  ISETP.NE.AND P1, PT, R24, RZ, PT ;  /* 0x000000ff1800720c */ /* 0x000fca0003f25270 */
        /* <DEDUP_REMOVED lines=19> */
[----:B--2---:R-:W-:Y:S01]  /*07e0*/  @P0 IMAD.IADD R4, R4, 0x1, R15 ;  /* 0x0000000104040824 */ /* 0x004fe200078e020f */
[----:B------:R-:W-:-:S02]  /*07f0*/  ISETP.NE.AND P0, PT, R5, RZ, PT ;  /* 0x000000ff0500720c */ /* 0x000fc40003f05270 */
[----:B------:R-:W2:Y:S01]  /*0800*/  LDG.E.U8 R5, desc[UR4][R2.64+0x19] ;  /* 0x0000190402057981 */ /* 0x000ea2000c1e1100 */
[----:B---3--:R-:W-:Y:S01]  /*0810*/  @P6 IMAD.IADD R4, R4, 0x1, R13 ;  /* 0x0000000104046824 */ /* 0x008fe200078e020d */
[----:B----4-:R-:W-:Y:S02]  /*0820*/  ISETP.NE.AND P6, PT, R20, RZ, PT ;  /* 0x000000ff1400720c */ /* 0x010fe40003fc5270 */
[----:B------:R-:W3:Y:S01]  /*0830*/  LDG.E.U8 R20, desc[UR4][R2.64+0x1a] ;  /* 0x00001a0402147981 */ /* 0x000ee2000c1e1100 */
[----:B------:R-:W-:Y:S01]  /*0840*/  @P5 IMAD.IADD R4, R4, 0x1, R17 ;  /* 0x0000000104045824 */ /* 0x000fe200078e0211 */
[----:B------:R-:W-:Y:S02]  /*0850*/  ISETP.NE.AND P5, PT, R21, RZ, PT ;  /* 0x000000ff1500720c */ /* 0x000fe40003fa5270 */
[----:B------:R-:W4:Y:S01]  /*0860*/  LDG.E.U8 R21, desc[UR4][R2.64+0x1b] ;  /* 0x00001b0402157981 */ /* 0x000f22000c1e1100 */
[----:B------:R-:W-:Y:S01]  /*0870*/  @P4 IMAD.IADD R4, R4, 0x1, R19 ;  /* 0x0000000104044824 */ /* 0x000fe200078e0213 */
[----:B------:R-:W-:-:S02]  /*0880*/  ISETP.NE.AND P4, PT, R14, RZ, PT ;  /* 0x000000ff0e00720c */ /* 0x000fc40003f85270 */
[----:B------:R-:W0:Y:S01]  /*0890*/  @P0 LDC.64 R14, c[0x4][0x8] ;  /* 0x01000200ff0e0b82 */ /* 0x000e220000000a00 */
[----:B-----5:R-:W-:Y:S01]  /*08a0*/  @P3 IMAD.IADD R4, R4, 0x1, R9 ;  /* 0x0000000104043824 */ /* 0x020fe200078e0209 */
[----:B------:R-:W-:-:S06]  /*08b0*/  ISETP.NE.AND P3, PT, R22, RZ, PT ;  /* 0x000000ff1600720c */ /* 0x000fcc0003f65270 */
[----:B------:R-:W5:Y:S01]  /*08c0*/  @P6 LDC.64 R12, c[0x4][0x8] ;  /* 0x01000200ff0c6b82 */ /* 0x000f620000000a00 */
[----:B------:R-:W4:Y:S01]  /*08d0*/  LDG.E.U8 R22, desc[UR4][R2.64+0x1d] ;  /* 0x00001d0402167981 */ /* 0x000f22000c1e1100 */
[----:B------:R-:W-:Y:S01]  /*08e0*/  @P2 IMAD.IADD R4, R4, 0x1, R7 ;  /* 0x0000000104042824 */ /* 0x000fe200078e0207 */
[----:B------:R-:W-:-:S05]  /*08f0*/  ISETP.NE.AND P2, PT, R23, RZ, PT ;  /* 0x000000ff1700720c */ /* 0x000fca0003f45270 */
[----:B------:R-:W1:Y:S01]  /*0900*/  @P5 LDC.64 R16, c[0x4][0x8] ;  /* 0x01000200ff105b82 */ /* 0x000e620000000a00 */
[----:B------:R-:W4:Y:S01]  /*0910*/  LDG.E.U8 R23, desc[UR4][R2.64+0x1f] ;  /* 0x00001f0402177981 */ /* 0x000f22000c1e1100 */
[----:B------:R-:W-:-:S06]  /*0920*/  @P1 IMAD.IADD R4, R4, 0x1, R11 ;  /* 0x0000000104041824 */ /* 0x000fcc00078e020b */
[----:B------:R-:W1:Y:S01]  /*0930*/  @P4 LDC.64 R18, c[0x4][0x8] ;  /* 0x01000200ff124b82 */ /* 0x000e620000000a00 */
[----:B0-----:R-:W2:Y:S01]  /*0940*/  @P0 LDG.E R15, desc[UR4][R14.64+0x48] ;  /* 0x000048040e0f0981 */ /* 0x001ea2000c1e1900 */
[----:B------:R-:W-:-:S06]  /*0950*/  ISETP.NE.AND P1, PT, R24, RZ, PT ;  /* 0x000000ff1800720c */ /* 0x000fcc0003f25270 */
        /* <DEDUP_REMOVED lines=8> */
[----:B------:R-:W4:Y:S04]  /*09e0*/  @P4 LDG.E R19, desc[UR4][R18.64+0x54] ;  /* 0x0000540412134981 */ /* 0x000f28000c1e1900 */
[----:B------:R-:W4:Y:S04]  /*09f0*/  LDG.E.U8 R14, desc[UR4][R2.64+0x1c] ;  /* 0x00001c04020e7981 */ /* 0x000f28000c1e1100 */
[----:B------:R0:W-:Y:S04]  /*0a00*/  @P4 STG.E.U8 desc[UR4][R2.64+0x15], RZ ;  /* 0x000015ff02004986 */ /* 0x0001e8000c101104 */
[----:B0-----:R-:W4:Y:S04]  /*0a10*/  @P3 LDG.E R9, desc[UR4][R8.64+0x58] ;  /* 0x0000580408093981 */ /* 0x001f28000c1e1900 */
[----:B------:R0:W-:Y:S04]  /*0a20*/  @P3 STG.E.U8 desc[UR4][R2.64+0x16], RZ ;  /* 0x000016ff02003986 */ /* 0x0001e8000c101104 */
[----:B------:R-:W4:Y:S04]  /*0a30*/  @P2 LDG.E R7, desc[UR4][R6.64+0x5c] ;  /* 0x00005c0406072981 */ /* 0x000f28000c1e1900 */
[----:B------:R-:W4:Y:S04]  /*0a40*/  LDG.E.U8 R12, desc[UR4][R2.64+0x1e] ;  /* 0x00001e04020c7981 */ /* 0x000f28000c1e1100 */
[----:B------:R0:W-:Y:S04]  /*0a50*/  @P2 STG.E.U8 desc[UR4][R2.64+0x17], RZ ;  /* 0x000017ff02002986 */ /* 0x0001e8000c101104 */
[----:B-1----:R-:W4:Y:S04]  /*0a60*/  @P1 LDG.E R11, desc[UR4][R10.64+0x60] ;  /* 0x000060040a0b1981 */ /* 0x002f28000c1e1900 */
[----:B------:R0:W-:Y:S01]  /*0a70*/  @P1 STG.E.U8 desc[UR4][R2.64+0x18], RZ ;  /* 0x000018ff02001986 */ /* 0x0001e2000c101104 */
[----:B--2---:R-:W-:-:S02]  /*0a80*/  @P0 IADD3 R4, PT, PT, R4, R15, RZ ;  /* 0x0000000f04040210 */ /* 0x004fc40007ffe0ff */
[----:B------:R-:W-:-:S03]  /*0a90*/  ISETP.NE.AND P0, PT, R5, RZ, PT ;  /* 0x000000ff0500720c */ /* 0x000fc60003f05270 */
[----:B-----5:R-:W-:Y:S01]  /*0aa0*/  @P6 IMAD.IADD R4, R4, 0x1, R13 ;  /* 0x0000000104046824 */ /* 0x020fe200078e020d */
[----:B---3--:R-:W-:-:S03]  /*0ab0*/  ISETP.NE.AND P6, PT, R20, RZ, PT ;  /* 0x000000ff1400720c */ /* 0x008fc60003fc5270 */
[----:B----4-:R-:W-:Y:S01]  /*0ac0*/  @P5 IMAD.IADD R4, R4, 0x1, R17 ;  /* 0x0000000104045824 */ /* 0x010fe200078e0211 */
[----:B------:R-:W-:-:S03]  /*0ad0*/  ISETP.NE.AND P5, PT, R21, RZ, PT ;  /* 0x000000ff1500720c */ /* 0x000fc60003fa5270 */
[----:B------:R-:W-:Y:S01]  /*0ae0*/  @P4 IMAD.IADD R4, R4, 0x1, R19 ;  /* 0x0000000104044824 */ /* 0x000fe200078e0213 */
[----:B------:R-:W-:Y:S02]  /*0af0*/  ISETP.NE.AND P4, PT, R14, RZ, PT ;  /* 0x000000ff0e00720c */ /* 0x000fe40003f85270 */
[----:B------:R-:W1:Y:S01]  /*0b00*/  @P0 LDC.64 R14, c[0x4][0x8] ;  /* 0x01000200ff0e0b82 */ /* 0x000e620000000a00 */
[----:B------:R-:W-:Y:S01]  /*0b10*/  @P3 IMAD.IADD R4, R4, 0x1, R9 ;  /* 0x0000000104043824 */ /* 0x000fe200078e0209 */
[----:B------:R-:W-:-:S06]  /*0b20*/  ISETP.NE.AND P3, PT, R22, RZ, PT ;  /* 0x000000ff1600720c */ /* 0x000fcc0003f65270 */
[----:B------:R-:W2:Y:S01]  /*0b30*/  @P6 LDC.64 R16, c[0x4][0x8] ;  /* 0x01000200ff106b82 */ /* 0x000ea20000000a00 */
[----:B------:R-:W-:-:S07]  /*0b40*/  @P2 IMAD.IADD R4, R4, 0x1, R7 ;  /* 0x0000000104042824 */ /* 0x000fce00078e0207 */
[----:B------:R-:W3:Y:S01]  /*0b50*/  @P5 LDC.64 R18, c[0x4][0x8] ;  /* 0x01000200ff125b82 */ /* 0x000ee20000000a00 */
[----:B------:R-:W-:-:S07]  /*0b60*/  ISETP.NE.AND P2, PT, R12, RZ, PT ;  /* 0x000000ff0c00720c */ /* 0x000fce0003f45270 */
[----:B------:R-:W4:Y:S01]  /*0b70*/  @P4 LDC.64 R20, c[0x4][0x8] ;  /* 0x01000200ff144b82 */ /* 0x000f220000000a00 */
[----:B-1----:R-:W5:Y:S01]  /*0b80*/  @P0 LDG.E R15, desc[UR4][R14.64+0x64] ;  /* 0x000064040e0f0981 */ /* 0x002f62000c1e1900 */
[----:B------:R-:W-:Y:S01]  /*0b90*/  @P1 IMAD.IADD R4, R4, 0x1, R11 ;  /* 0x0000000104041824 */ /* 0x000fe200078e020b */
[----:B------:R-:W-:-:S05]  /*0ba0*/  ISETP.NE.AND P1, PT, R23, RZ, PT ;  /* 0x000000ff1700720c */ /* 0x000fca0003f25270 */
[----:B------:R-:W1:Y:S01]  /*0bb0*/  @P3 LDC.64 R8, c[0x4][0x8] ;  /* 0x01000200ff083b82 */ /* 0x000e620000000a00 */
[----:B------:R0:W-:Y:S04]  /*0bc0*/  @P0 STG.E.U8 desc[UR4][R2.64+0x19], RZ ;  /* 0x000019ff02000986 */ /* 0x0001e8000c101104 */
[----:B--2---:R-:W2:Y:S03]  /*0bd0*/  @P6 LDG.E R17, desc[UR4][R16.64+0x68] ;  /* 0x0000680410116981 */ /* 0x004ea6000c1e1900 */
[----:B------:R-:W0:Y:S01]  /*0be0*/  @P2 LDC.64 R6, c[0x4][0x8] ;  /* 0x01000200ff062b82 */ /* 0x000e220000000a00 */
[----:B------:R0:W-:Y:S04]  /*0bf0*/  @P6 STG.E.U8 desc[UR4][R2.64+0x1a], RZ ;  /* 0x00001aff02006986 */ /* 0x0001e8000c101104 */
[----:B---3--:R-:W3:Y:S03]  /*0c00*/  @P5 LDG.E R19, desc[UR4][R18.64+0x6c] ;  /* 0x00006c0412135981 */ /* 0x008ee6000c1e1900 */
[----:B------:R-:W0:Y:S01]  /*0c10*/  @P1 LDC.64 R10, c[0x4][0x8] ;  /* 0x01000200ff0a1b82 */ /* 0x000e220000000a00 */
[----:B------:R0:W-:Y:S04]  /*0c20*/  @P5 STG.E.U8 desc[UR4][R2.64+0x1b], RZ ;  /* 0x00001bff02005986 */ /* 0x0001e8000c101104 */
[----:B----4-:R-:W4:Y:S03]  /*0c30*/  @P4 LDG.E R21, desc[UR4][R20.64+0x70] ;  /* 0x0000700414154981 */ /* 0x010f26000c1e1900 */
[----:B------:R-:W0:Y:S01]  /*0c40*/  LDC.64 R12, c[0x0][0x388] ;  /* 0x0000e200ff0c7b82 */ /* 0x000e220000000a00 */
[----:B------:R0:W-:Y:S04]  /*0c50*/  @P4 STG.E.U8 desc[UR4][R2.64+0x1c], RZ ;  /* 0x00001cff02004986 */ /* 0x0001e8000c101104 */
[----:B-1----:R-:W4:Y:S04]  /*0c60*/  @P3 LDG.E R9, desc[UR4][R8.64+0x74] ;  /* 0x0000740408093981 */ /* 0x002f28000c1e1900 */
[----:B------:R1:W-:Y:S04]  /*0c70*/  @P3 STG.E.U8 desc[UR4][R2.64+0x1d], RZ ;  /* 0x00001dff02003986 */ /* 0x0003e8000c101104 */
[----:B0-----:R-:W4:Y:S04]  /*0c80*/  @P2 LDG.E R7, desc[UR4][R6.64+0x78] ;  /* 0x0000780406072981 */ /* 0x001f28000c1e1900 */
[----:B------:R1:W-:Y:S04]  /*0c90*/  @P2 STG.E.U8 desc[UR4][R2.64+0x1e], RZ ;  /* 0x00001eff02002986 */ /* 0x0003e8000c101104 */
[----:B------:R-:W4:Y:S04]  /*0ca0*/  @P1 LDG.E R11, desc[UR4][R10.64+0x7c] ;  /* 0x00007c040a0b1981 */ /* 0x000f28000c1e1900 */
[----:B------:R1:W-:Y:S04]  /*0cb0*/  @P1 STG.E.U8 desc[UR4][R2.64+0x1f], RZ ;  /* 0x00001fff02001986 */ /* 0x0003e8000c101104 */
[----:B------:R-:W4:Y:S01]  /*0cc0*/  LDG.E R13, desc[UR4][R12.64] ;  /* 0x000000040c0d7981 */ /* 0x000f22000c1e1900 */
[----:B------:R-:W0:Y:S01]  /*0cd0*/  LDCU UR4, c[0x0][0x2f8] ;  /* 0x00005f00ff0477ac */ /* 0x000e220008000800 */
[----:B------:R-:W0:Y:S01]  /*0ce0*/  LDCU UR5, c[0x0][0x2fc] ;  /* 0x00005f80ff0577ac */ /* 0x000e220008000800 */
[----:B-----5:R-:W-:-:S04]  /*0cf0*/  @P0 IMAD.IADD R4, R4, 0x1, R15 ;  /* 0x0000000104040824 */ /* 0x020fc800078e020f */
[----:B--2---:R-:W-:-:S05]  /*0d00*/  @P6 IMAD.IADD R4, R4, 0x1, R17 ;  /* 0x0000000104046824 */ /* 0x004fca00078e0211 */
[----:B---3--:R-:W-:-:S05]  /*0d10*/  @P5 IADD3 R4, PT, PT, R4, R19, RZ ;  /* 0x0000001304045210 */ /* 0x008fca0007ffe0ff */
[----:B----4-:R-:W-:-:S04]  /*0d20*/  @P4 IMAD.IADD R4, R4, 0x1, R21 ;  /* 0x0000000104044824 */ /* 0x010fc800078e0215 */
[----:B------:R-:W-:-:S04]  /*0d30*/  @P3 IMAD.IADD R4, R4, 0x1, R9 ;  /* 0x0000000104043824 */ /* 0x000fc800078e0209 */
[----:B------:R-:W-:-:S04]  /*0d40*/  @P2 IMAD.IADD R4, R4, 0x1, R7 ;  /* 0x0000000104042824 */ /* 0x000fc800078e0207 */
[----:B------:R-:W-:-:S05]  /*0d50*/  @P1 IMAD.IADD R4, R4, 0x1, R11 ;  /* 0x0000000104041824 */ /* 0x000fca00078e020b */
[----:B------:R-:W-:Y:S02]  /*0d60*/  ISETP.NE.AND P0, PT, R4, R13, PT ;  /* 0x0000000d0400720c */ /* 0x000fe40003f05270 */
[----:B0-----:R-:W-:-:S11]  /*0d70*/  IADD3 R6, P1, PT, R1, UR4, RZ ;  /* 0x0000000401067c10 */ /* 0x001fd6000ff3e0ff */
[----:B-1----:R-:W-:Y:S05]  /*0d80*/  @!P0 EXIT ;  /* 0x000000000000894d */ /* 0x002fea0003800000 */
        /* <DEDUP_REMOVED lines=9> */
.L_x_52:
[----:B------:R-:W-:Y:S05]  /*0e20*/  EXIT ;  /* 0x000000000000794d */ /* 0x000fea0003800000 */
.L_x_53:
        /* <DEDUP_REMOVED lines=13> */
.L_x_66:


//--------------------- .text._Z28test_reduce_add_sync_defaultPPjS_ --------------------------
	.section	.text._Z28test_reduce_add_sync_defaultPPjS_,"ax",@progbits
	.align	128
        .global         _Z28test_reduce_add_sync_defaultPPjS_
        .type           _Z28test_reduce_add_sync_defaultPPjS_,@function
        .size           _Z28test_reduce_add_sync_defaultPPjS_,(.L_x_67 - _Z28test_reduce_add_sync_defaultPPjS_)
        .other          _Z28test_reduce_add_sync_defaultPPjS_,@"STO_CUDA_ENTRY STV_DEFAULT"
_Z28test_reduce_add_sync_defaultPPjS_:
.text._Z28test_reduce_add_sync_defaultPPjS_:
        /* <DEDUP_REMOVED lines=12> */
[----:B--2---:R-:W0:Y:S02]  /*00c0*/  REDUX.SUM UR5, R4 ;  /* 0x00000000040573c4 */ /* 0x004e24000000c000 */
        /* <DEDUP_REMOVED lines=13> */
.L_x_54:
[----:B------:R-:W-:Y:S05]  /*01a0*/  EXIT ;  /* 0x000000000000794d */ /* 0x000fea0003800000 */
.L_x_55:
        /* <DEDUP_REMOVED lines=13> */
.L_x_67:


//--------------------- .nv.global.init           --------------------------
	.section	.nv.global.init,"aw",@progbits
.nv.global.init:
	.type		$str$1,@object
	.size		$str$1,($str - $str$1)
$str$1:
        /*0000*/ 	.byte	0x43, 0x75, 0x73, 0x74, 0x6f, 0x6d, 0x20, 0x74, 0x68, 0x72, 0x65, 0x61, 0x64, 0x20, 0x25, 0x64
        /*0010*/ 	.byte	0x20, 0x66, 0x61, 0x69, 0x6c, 0x65, 0x64, 0x2e, 0x0a, 0x00
	.type		$str,@object
	.size		$str,(.L_12 - $str)
$str:
        /*001a*/ 	.byte	0x44, 0x65, 0x66, 0x61, 0x75, 0x6c, 0x74, 0x20, 0x74, 0x68, 0x72, 0x65, 0x61, 0x64, 0x20, 0x25
        /*002a*/ 	.byte	0x64, 0x20, 0x66, 0x61, 0x69, 0x6c, 0x65, 0x64, 0x2e, 0x0a, 0x00
.L_12:


//--------------------- .nv.shared.reserved.0     --------------------------
	.section	.nv.shared.reserved.0,"aw",@nobits
	.weak		__nv_reservedSMEM_offset_0_alias
	.size		__nv_reservedSMEM_offset_0_alias, 0, 64
	.other		__nv_reservedSMEM_offset_0_alias,@"STO_CUDA_RESERVED_SHARED STV_DEFAULT"
__nv_reservedSMEM_offset_0_alias:
	.zero		0
	.zero		64


//--------------------- .nv.global                --------------------------
	.section	.nv.global,"aw",@nobits
	.align	4
.nv.global:
	.type		reduce_xor_sync_shared_var_arr,@object
	.size		reduce_xor_sync_shared_var_arr,(reduce_min_sync_shared_var_arr - reduce_xor_sync_shared_var_arr)
reduce_xor_sync_shared_var_arr:
	.zero		128
	.type		reduce_min_sync_shared_var_arr,@object
	.size		reduce_min_sync_shared_var_arr,(reduce_and_sync_shared_var_arr - reduce_min_sync_shared_var_arr)
reduce_min_sync_shared_var_arr:
	.zero		128
	.type		reduce_and_sync_shared_var_arr,@object
	.size		reduce_and_sync_shared_var_arr,(reduce_or_sync_shared_var_arr - reduce_and_sync_shared_var_arr)
reduce_and_sync_shared_var_arr:
	.zero		128
	.type		reduce_or_sync_shared_var_arr,@object
	.size		reduce_or_sync_shared_var_arr,(reduce_add_sync_shared_var_arr - reduce_or_sync_shared_var_arr)
reduce_or_sync_shared_var_arr:
	.zero		128
	.type		reduce_add_sync_shared_var_arr,@object
	.size		reduce_add_sync_shared_var_arr,(reduce_max_sync_shared_var_arr - reduce_add_sync_shared_var_arr)
reduce_add_sync_shared_var_arr:
	.zero		128
	.type		reduce_max_sync_shared_var_arr,@object
	.size		reduce_max_sync_shared_var_arr,(reduce_xor_sync_updated - reduce_max_sync_shared_var_arr)
reduce_max_sync_shared_var_arr:
	.zero		128
	.type		reduce_xor_sync_updated,@object
	.size		reduce_xor_sync_updated,(reduce_min_sync_updated - reduce_xor_sync_updated)
reduce_xor_sync_updated:
	.zero		32
	.type		reduce_min_sync_updated,@object
	.size		reduce_min_sync_updated,(reduce_and_sync_updated - reduce_min_sync_updated)
reduce_min_sync_updated:
	.zero		32
	.type		reduce_and_sync_updated,@object
	.size		reduce_and_sync_updated,(reduce_or_sync_updated - reduce_and_sync_updated)
reduce_and_sync_updated:
	.zero		32
	.type		reduce_or_sync_updated,@object
	.size		reduce_or_sync_updated,(reduce_add_sync_updated - reduce_or_sync_updated)
reduce_or_sync_updated:
	.zero		32
	.type		reduce_add_sync_updated,@object
	.size		reduce_add_sync_updated,(reduce_max_sync_updated - reduce_add_sync_updated)
reduce_add_sync_updated:
	.zero		32
	.type		reduce_max_sync_updated,@object
	.size		reduce_max_sync_updated,(.L_5 - reduce_max_sync_updated)
reduce_max_sync_updated:
	.zero		32
.L_5:


//--------------------- .nv.constant0._Z27test_reduce_xor_sync_customPPjS_ --------------------------
	.section	.nv.constant0._Z27test_reduce_xor_sync_customPPjS_,"a",@progbits
	.sectionflags	@""
	.align	4
.nv.constant0._Z27test_reduce_xor_sync_customPPjS_:
	.zero		912


//--------------------- .nv.constant0._Z28test_reduce_xor_sync_defaultPPjS_ --------------------------
	.section	.nv.constant0._Z28test_reduce_xor_sync_defaultPPjS_,"a",@progbits
	.sectionflags	@""
	.align	4
.nv.constant0._Z28test_reduce_xor_sync_defaultPPjS_:
	.zero		912


//--------------------- .nv.constant0._Z26test_reduce_or_sync_customPPjS_ --------------------------
	.section	.nv.constant0._Z26test_reduce_or_sync_customPPjS_,"a",@progbits
	.sectionflags	@""
	.align	4
.nv.constant0._Z26test_reduce_or_sync_customPPjS_:
	.zero		912


//--------------------- .nv.constant0._Z27test_reduce_or_sync_defaultPPjS_ --------------------------
	.section	.nv.constant0._Z27test_reduce_or_sync_defaultPPjS_,"a",@progbits
	.sectionflags	@""
	.align	4
.nv.constant0._Z27test_reduce_or_sync_defaultPPjS_:
	.zero		912


//--------------------- .nv.constant0._Z27test_reduce_and_sync_customPPjS_ --------------------------
	.section	.nv.constant0._Z27test_reduce_and_sync_customPPjS_,"a",@progbits
	.sectionflags	@""
	.align	4
.nv.constant0._Z27test_reduce_and_sync_customPPjS_:
	.zero		912


//--------------------- .nv.constant0._Z28test_reduce_and_sync_defaultPPjS_ --------------------------
	.section	.nv.constant0._Z28test_reduce_and_sync_defaultPPjS_,"a",@progbits
	.sectionflags	@""
	.align	4
.nv.constant0._Z28test_reduce_and_sync_defaultPPjS_:
	.zero		912


//--------------------- .nv.constant0._Z27test_reduce_max_sync_customPPjS_ --------------------------
	.section	.nv.constant0._Z27test_reduce_max_sync_customPPjS_,"a",@progbits
	.sectionflags	@""
	.align	4
.nv.constant0._Z27test_reduce_max_sync_customPPjS_:
	.zero		912


//--------------------- .nv.constant0._Z28test_reduce_max_sync_defaultPPjS_ --------------------------
	.section	.nv.constant0._Z28test_reduce_max_sync_defaultPPjS_,"a",@progbits
	.sectionflags	@""
	.align	4
.nv.constant0._Z28test_reduce_max_sync_defaultPPjS_:
	.zero		912


//--------------------- .nv.constant0._Z27test_reduce_min_sync_customPPjS_ --------------------------
	.section	.nv.constant0._Z27test_reduce_min_sync_customPPjS_,"a",@progbits
	.sectionflags	@""
	.align	4
.nv.constant0._Z27test_reduce_min_sync_customPPjS_:
	.zero		912


//--------------------- .nv.constant0._Z28test_reduce_min_sync_defaultPPjS_ --------------------------
	.section	.nv.constant0._Z28test_reduce_min_sync_defaultPPjS_,"a",@progbits
	.sectionflags	@""
	.align	4
.nv.constant0._Z28test_reduce_min_sync_defaultPPjS_:
	.zero		912


//--------------------- .nv.constant0._Z27test_reduce_add_sync_customPPjS_ --------------------------
	.section	.nv.constant0._Z27test_reduce_add_sync_customPPjS_,"a",@progbits
	.sectionflags	@""
	.align	4
.nv.constant0._Z27test_reduce_add_sync_customPPjS_:
	.zero		912


//--------------------- .nv.constant0._Z28test_reduce_add_sync_defaultPPjS_ --------------------------
	.section	.nv.constant0._Z28test_reduce_add_sync_defaultPPjS_,"a",@progbits
	.sectionflags	@""
	.align	4
.nv.constant0._Z28test_reduce_add_sync_defaultPPjS_:
	.zero		912


//--------------------- SYMBOLS --------------------------

	.type		.nv.reservedSmem.offset0,@object
	.size		.nv.reservedSmem.offset0,0x4
	.type		vprintf,@function
